# CuTe-DSL kernel — source=cudnn_frontend_dsl family=gemm_swiglu
# config = {"ab_dtype": "BFloat16", "c_dtype": "BFloat16", "mma_mn": [256, 256], "cluster_mn": [2, 2]}


// ===== COMPILED SASS (sm_100a) =====

	.target	sm_100a

	.elftype	@"ET_EXEC"


//--------------------- .note.nv.tkinfo           --------------------------
	.section	.note.nv.tkinfo,"",@"SHT_NOTE"
	.sectionflags	@"SHF_NOTE_NV_TKINFO"
	.tkinfo
        /*0018*/ 	.word	0x00000081
        /*0030*/ 	.string	""
        /*0030*/ 	.string	"ptxas"
        /*0030*/ 	.string	"Cuda compilation tools, release 12.9, V12.9.83"
        /*0030*/ 	.string	"Build system must define TOOLS_VERSION_EXTENDED"
        /*0030*/ 	.string	"-O 3 -arch sm_100a "



//--------------------- .note.nv.cuver            --------------------------
	.section	.note.nv.cuver,"",@"SHT_NOTE"
	.sectionflags	@"SHF_NOTE_NV_CUVER"
        /*0018*/ 	.short	0x0001
        /*001a*/ 	.short	0x0064
        /*001c*/ 	.short	0x0001
        /*001e*/ 	.short	0x0000
        /*0020*/ 	.short	0x0001
        /*0022*/ 	.short	0x0000


//--------------------- .nv.info                  --------------------------
	.section	.nv.info,"",@"SHT_CUDA_INFO"
	.align	4


	//----- nvinfo : EIATTR_REGCOUNT
	.align		4
        /*0000*/ 	.byte	0x04, 0x2f
        /*0002*/ 	.short	(.L_6 - .L_5)
	.align		4
.L_5:
        /*0004*/ 	.word	index@(kernel_cutlass_kernel_cudnngemm_swigludense_gemm_persistent_swigluPersistentDenseGemmKernel_object_at__TiledMMA_ThrLayoutVMNK21111000_PermutationMNK____MMAAtom_ThrID21_ShapeMNK25625616_TV_0)
        /*0008*/ 	.word	0x00000060


	//----- nvinfo : EIATTR_FRAME_SIZE
	.align		4
.L_6:
        /*000c*/ 	.byte	0x04, 0x11
        /*000e*/ 	.short	(.L_8 - .L_7)
	.align		4
.L_7:
        /*0010*/ 	.word	index@($__internal_2_$__cuda_sm10x_tcgen05_guardrail_trap_unallocated_columns_being_dealloced)
        /*0014*/ 	.word	0x00000000


	//----- nvinfo : EIATTR_FRAME_SIZE
	.align		4
.L_8:
        /*0018*/ 	.byte	0x04, 0x11
        /*001a*/ 	.short	(.L_10 - .L_9)
	.align		4
.L_9:
        /*001c*/ 	.word	index@($__internal_1_$__cuda_sm10x_tcgen05_guardrail_trap_phase_invalid_during_alloc)
        /*0020*/ 	.word	0x00000000


	//----- nvinfo : EIATTR_FRAME_SIZE
	.align		4
.L_10:
        /*0024*/ 	.byte	0x04, 0x11
        /*0026*/ 	.short	(.L_12 - .L_11)
	.align		4
.L_11:
        /*0028*/ 	.word	index@($__internal_0_$__cuda_sm10x_tcgen05_guardrail_trap_col_being_dealloced_not_returned_by_alloc)
        /*002c*/ 	.word	0x00000000


	//----- nvinfo : EIATTR_FRAME_SIZE
	.align		4
.L_12:
        /*0030*/ 	.byte	0x04, 0x11
        /*0032*/ 	.short	(.L_14 - .L_13)
	.align		4
.L_13:
        /*0034*/ 	.word	index@(kernel_cutlass_kernel_cudnngemm_swigludense_gemm_persistent_swigluPersistentDenseGemmKernel_object_at__TiledMMA_ThrLayoutVMNK21111000_PermutationMNK____MMAAtom_ThrID21_ShapeMNK25625616_TV_0)
        /*0038*/ 	.word	0x00000000


	//----- nvinfo : EIATTR_MIN_STACK_SIZE
	.align		4
.L_14:
        /*003c*/ 	.byte	0x04, 0x12
        /*003e*/ 	.short	(.L_16 - .L_15)
	.align		4
.L_15:
        /*0040*/ 	.word	index@(kernel_cutlass_kernel_cudnngemm_swigludense_gemm_persistent_swigluPersistentDenseGemmKernel_object_at__TiledMMA_ThrLayoutVMNK21111000_PermutationMNK____MMAAtom_ThrID21_ShapeMNK25625616_TV_0)
        /*0044*/ 	.word	0x00000000
.L_16:


//--------------------- .nv.info.kernel_cutlass_kernel_cudnngemm_swigludense_gemm_persistent_swigluPersistentDenseGemmKernel_object_at__TiledMMA_ThrLayoutVMNK21111000_PermutationMNK____MMAAtom_ThrID21_ShapeMNK25625616_TV_0 --------------------------
	.section	.nv.info.kernel_cutlass_kernel_cudnngemm_swigludense_gemm_persistent_swigluPersistentDenseGemmKernel_object_at__TiledMMA_ThrLayoutVMNK21111000_PermutationMNK____MMAAtom_ThrID21_ShapeMNK25625616_TV_0,"",@"SHT_CUDA_INFO"
	.sectionflags	@""
	.align	4


	//----- nvinfo : EIATTR_CUDA_API_VERSION
	.align		4
        /*0000*/ 	.byte	0x04, 0x37
        /*0002*/ 	.short	(.L_18 - .L_17)
.L_17:
        /*0004*/ 	.word	0x00000081


	//----- nvinfo : EIATTR_KPARAM_INFO
	.align		4
.L_18:
        /*0008*/ 	.byte	0x04, 0x17
        /*000a*/ 	.short	(.L_20 - .L_19)
.L_19:
        /*000c*/ 	.word	0x00000000
        /*0010*/ 	.short	0x0008
        /*0012*/ 	.short	0x0264
        /*0014*/ 	.byte	0x00, 0xf0, 0x11, 0x00


	//----- nvinfo : EIATTR_KPARAM_INFO
	.align		4
.L_20:
        /*0018*/ 	.byte	0x04, 0x17
        /*001a*/ 	.short	(.L_22 - .L_21)
.L_21:
        /*001c*/ 	.word	0x00000000
        /*0020*/ 	.short	0x0007
        /*0022*/ 	.short	0x0258
        /*0024*/ 	.byte	0x00, 0xf0, 0x31, 0x00


	//----- nvinfo : EIATTR_KPARAM_INFO
	.align		4
.L_22:
        /*0028*/ 	.byte	0x04, 0x17
        /*002a*/ 	.short	(.L_24 - .L_23)
.L_23:
        /*002c*/ 	.word	0x00000000
        /*0030*/ 	.short	0x0006
        /*0032*/ 	.short	0x024c
        /*0034*/ 	.byte	0x00, 0xf0, 0x31, 0x00


	//----- nvinfo : EIATTR_KPARAM_INFO
	.align		4
.L_24:
        /*0038*/ 	.byte	0x04, 0x17
        /*003a*/ 	.short	(.L_26 - .L_25)
.L_25:
        /*003c*/ 	.word	0x00000000
        /*0040*/ 	.short	0x0005
        /*0042*/ 	.short	0x0240
        /*0044*/ 	.byte	0x00, 0xf0, 0x31, 0x00


	//----- nvinfo : EIATTR_KPARAM_INFO
	.align		4
.L_26:
        /*0048*/ 	.byte	0x04, 0x17
        /*004a*/ 	.short	(.L_28 - .L_27)
.L_27:
        /*004c*/ 	.word	0x00000000
        /*0050*/ 	.short	0x0004
        /*0052*/ 	.short	0x01c0
        /*0054*/ 	.byte	0x00, 0xf0, 0x01, 0x02


	//----- nvinfo : EIATTR_KPARAM_INFO
	.align		4
.L_28:
        /*0058*/ 	.byte	0x04, 0x17
        /*005a*/ 	.short	(.L_30 - .L_29)
.L_29:
        /*005c*/ 	.word	0x00000000
        /*0060*/ 	.short	0x0003
        /*0062*/ 	.short	0x0140
        /*0064*/ 	.byte	0x00, 0xf0, 0x01, 0x02


	//----- nvinfo : EIATTR_KPARAM_INFO
	.align		4
.L_30:
        /*0068*/ 	.byte	0x04, 0x17
        /*006a*/ 	.short	(.L_32 - .L_31)
.L_31:
        /*006c*/ 	.word	0x00000000
        /*0070*/ 	.short	0x0002
        /*0072*/ 	.short	0x00c0
        /*0074*/ 	.byte	0x00, 0xf0, 0x01, 0x02


	//----- nvinfo : EIATTR_KPARAM_INFO
	.align		4
.L_32:
        /*0078*/ 	.byte	0x04, 0x17
        /*007a*/ 	.short	(.L_34 - .L_33)
.L_33:
        /*007c*/ 	.word	0x00000000
        /*0080*/ 	.short	0x0001
        /*0082*/ 	.short	0x0040
        /*0084*/ 	.byte	0x00, 0xf0, 0x01, 0x02


	//----- nvinfo : EIATTR_KPARAM_INFO
	.align		4
.L_34:
        /*0088*/ 	.byte	0x04, 0x17
        /*008a*/ 	.short	(.L_36 - .L_35)
.L_35:
        /*008c*/ 	.word	0x00000000
        /*0090*/ 	.short	0x0000
        /*0092*/ 	.short	0x0000
        /*0094*/ 	.byte	0x00, 0xf0, 0x0d, 0x00


	//----- nvinfo : EIATTR_AT_ENTRY_FRAGMENTS
	.align		4
.L_36:
        /*0098*/ 	.byte	0x04, 0x4f
        /*009a*/ 	.short	(.L_38 - .L_37)


	//   ....[0]....
.L_37:
        /*009c*/ 	.word	0x00000004


	//   ....[1]....
        /*00a0*/ 	.word	0x00000005


	//----- nvinfo : EIATTR_RESERVED_SMEM_USED
	.align		4
.L_38:
        /*00a4*/ 	.byte	0x01, 0x41
	.zero		2


	//----- nvinfo : EIATTR_SPARSE_MMA_MASK
	.align		4
        /*00a8*/ 	.byte	0x03, 0x50
        /*00aa*/ 	.short	0x0000


	//----- nvinfo : EIATTR_TCGEN05_2CTA_USED
	.align		4
        /*00ac*/ 	.byte	0x01, 0x52
	.zero		2


	//----- nvinfo : EIATTR_MAXREG_COUNT
	.align		4
        /*00b0*/ 	.byte	0x03, 0x1b
        /*00b2*/ 	.short	0x00ff


	//----- nvinfo : EIATTR_NUM_BARRIERS
	.align		4
        /*00b4*/ 	.byte	0x02, 0x4c
        /*00b6*/ 	.byte	0x03
	.zero		1


	//----- nvinfo : EIATTR_INT_WARP_WIDE_INSTR_OFFSETS
	.align		4
        /*00b8*/ 	.byte	0x04, 0x31
        /*00ba*/ 	.short	(.L_40 - .L_39)


	//   ....[0]....
.L_39:
        /*00bc*/ 	.word	0x00004710


	//   ....[1]....
        /*00c0*/ 	.word	0x00004740


	//----- nvinfo : EIATTR_COOP_GROUP_MASK_REGIDS
	.align		4
.L_40:
        /*00c4*/ 	.byte	0x04, 0x29
        /*00c6*/ 	.short	(.L_42 - .L_41)


	//   ....[0]....
.L_41:
        /*00c8*/ 	.word	0xffffffff


	//   ....[1]....
        /*00cc*/ 	.word	0xffffffff


	//   ....[2]....
        /*00d0*/ 	.word	0xffffffff


	//   ....[3]....
        /*00d4*/ 	.word	0xffffffff


	//   ....[4]....
        /*00d8*/ 	.word	0xffffffff


	//   ....[5]....
        /*00dc*/ 	.word	0xffffffff


	//   ....[6]....
        /*00e0*/ 	.word	0xffffffff


	//----- nvinfo : EIATTR_COOP_GROUP_INSTR_OFFSETS
	.align		4
.L_42:
        /*00e4*/ 	.byte	0x04, 0x28
        /*00e6*/ 	.short	(.L_44 - .L_43)


	//   ....[0]....
.L_43:
        /*00e8*/ 	.word	0x00000430


	//   ....[1]....
        /*00ec*/ 	.word	0x00000650


	//   ....[2]....
        /*00f0*/ 	.word	0x000007a0


	//   ....[3]....
        /*00f4*/ 	.word	0x00001c70


	//   ....[4]....
        /*00f8*/ 	.word	0x00002280


	//   ....[5]....
        /*00fc*/ 	.word	0x00004590


	//   ....[6]....
        /*0100*/ 	.word	0x000047f0


	//----- nvinfo : EIATTR_VRC_CTA_INIT_COUNT
	.align		4
.L_44:
        /*0104*/ 	.byte	0x02, 0x4a
        /*0106*/ 	.byte	0x80
	.zero		1


	//----- nvinfo : EIATTR_MBARRIER_INSTR_OFFSETS
	.align		4
        /*0108*/ 	.byte	0x04, 0x39
        /*010a*/ 	.short	(.L_46 - .L_45)


	//   ....[0]....
.L_45:
        /*010c*/ 	.word	0x00000340
        /*0110*/ 	.word	0x000000ff
        /*0114*/ 	.word	0x00000000
        /*0118*/ 	.short	0x0100
        /*011a*/ 	.byte	0x06
	.zero		1


	//   ....[1]....
        /*011c*/ 	.word	0x00000350
        /*0120*/ 	.word	0x000000ff
        /*0124*/ 	.word	0x00000008
        /*0128*/ 	.short	0x0100
        /*012a*/ 	.byte	0x06
	.zero		1


	//   ....[2]....
        /*012c*/ 	.word	0x00000360
        /*0130*/ 	.word	0x000000ff
        /*0134*/ 	.word	0x00000010
        /*0138*/ 	.short	0x0100
        /*013a*/ 	.byte	0x06
	.zero		1


	//   ....[3]....
        /*013c*/ 	.word	0x00000370
        /*0140*/ 	.word	0x000000ff
        /*0144*/ 	.word	0x00000018
        /*0148*/ 	.short	0x0100
        /*014a*/ 	.byte	0x06
	.zero		1


	//   ....[4]....
        /*014c*/ 	.word	0x00000380
        /*0150*/ 	.word	0x000000ff
        /*0154*/ 	.word	0x00000020
        /*0158*/ 	.short	0x0100
        /*015a*/ 	.byte	0x06
	.zero		1


	//   ....[5]....
        /*015c*/ 	.word	0x00000390
        /*0160*/ 	.word	0x000000ff
        /*0164*/ 	.word	0x00000028
        /*0168*/ 	.short	0x0100
        /*016a*/ 	.byte	0x06
	.zero		1


	//   ....[6]....
        /*016c*/ 	.word	0x000003a0
        /*0170*/ 	.word	0x000000ff
        /*0174*/ 	.word	0x00000030
        /*0178*/ 	.short	0x0100
        /*017a*/ 	.byte	0x06
	.zero		1


	//   ....[7]....
        /*017c*/ 	.word	0x000003b0
        /*0180*/ 	.word	0x000000ff
        /*0184*/ 	.word	0x00000038
        /*0188*/ 	.short	0x0100
        /*018a*/ 	.byte	0x06
	.zero		1


	//   ....[8]....
        /*018c*/ 	.word	0x000003c0
        /*0190*/ 	.word	0x000000ff
        /*0194*/ 	.word	0x00000040
        /*0198*/ 	.short	0x0100
        /*019a*/ 	.byte	0x06
	.zero		1


	//   ....[9]....
        /*019c*/ 	.word	0x000003d0
        /*01a0*/ 	.word	0x000000ff
        /*01a4*/ 	.word	0x00000048
        /*01a8*/ 	.short	0x0100
        /*01aa*/ 	.byte	0x06
	.zero		1


	//   ....[10]....
        /*01ac*/ 	.word	0x000005c0
        /*01b0*/ 	.word	0x000000ff
        /*01b4*/ 	.word	0x00000050
        /*01b8*/ 	.short	0x0100
        /*01ba*/ 	.byte	0x06
	.zero		1


	//   ....[11]....
        /*01bc*/ 	.word	0x000005d0
        /*01c0*/ 	.word	0x000000ff
        /*01c4*/ 	.word	0x00000058
        /*01c8*/ 	.short	0x0100
        /*01ca*/ 	.byte	0x06
	.zero		1


	//   ....[12]....
        /*01cc*/ 	.word	0x000005e0
        /*01d0*/ 	.word	0x000000ff
        /*01d4*/ 	.word	0x00000060
        /*01d8*/ 	.short	0x0100
        /*01da*/ 	.byte	0x06
	.zero		1


	//   ....[13]....
        /*01dc*/ 	.word	0x000005f0
        /*01e0*/ 	.word	0x000000ff
        /*01e4*/ 	.word	0x00000068
        /*01e8*/ 	.short	0x0100
        /*01ea*/ 	.byte	0x06
	.zero		1


	//   ....[14]....
        /*01ec*/ 	.word	0x00000740
        /*01f0*/ 	.word	0x000000ff
        /*01f4*/ 	.word	0x00000070
        /*01f8*/ 	.short	0x0100
        /*01fa*/ 	.byte	0x05
	.zero		1


	//   ....[15]....
        /*01fc*/ 	.word	0x00000c00
        /*0200*/ 	.word	0x000000ff
        /*0204*/ 	.word	0x00000028
        /*0208*/ 	.short	0x010a
        /*020a*/ 	.byte	0x06
	.zero		1


	//   ....[16]....
        /*020c*/ 	.word	0x00000d50
        /*0210*/ 	.word	0x000000ff
        /*0214*/ 	.word	0x00000028
        /*0218*/ 	.short	0x010a
        /*021a*/ 	.byte	0x09
	.zero		1


	//   ....[17]....
        /*021c*/ 	.word	0x00000f30
        /*0220*/ 	.word	0x000000ff
        /*0224*/ 	.word	0x00000028
        /*0228*/ 	.short	0x010a
        /*022a*/ 	.byte	0x24
	.zero		1


	//   ....[18]....
        /*022c*/ 	.word	0x00001280
        /*0230*/ 	.word	0x000000ff
        /*0234*/ 	.word	0x00000028
        /*0238*/ 	.short	0x010a
        /*023a*/ 	.byte	0x04
	.zero		1


	//   ....[19]....
        /*023c*/ 	.word	0x00001700
        /*0240*/ 	.word	0x000000ff
        /*0244*/ 	.word	0x00000000
        /*0248*/ 	.short	0x010a
        /*024a*/ 	.byte	0x06
	.zero		1


	//   ....[20]....
        /*024c*/ 	.word	0x00001710
        /*0250*/ 	.word	0x000000ff
        /*0254*/ 	.word	0x00000060
        /*0258*/ 	.short	0x010a
        /*025a*/ 	.byte	0x07
	.zero		1


	//   ....[21]....
        /*025c*/ 	.word	0x000018a0
        /*0260*/ 	.word	0x000000ff
        /*0264*/ 	.word	0x00000000
        /*0268*/ 	.short	0x010a
        /*026a*/ 	.byte	0x05
	.zero		1


	//   ....[22]....
        /*026c*/ 	.word	0x00001a50
        /*0270*/ 	.word	0x000000ff
        /*0274*/ 	.word	0x00000000
        /*0278*/ 	.short	0x010a
        /*027a*/ 	.byte	0x06
	.zero		1


	//   ....[23]....
        /*027c*/ 	.word	0x00001bf0
        /*0280*/ 	.word	0x00000000
        /*0284*/ 	.word	0x00000060
        /*0288*/ 	.short	0x010a
        /*028a*/ 	.byte	0xff
	.zero		1


	//   ....[24]....
        /*028c*/ 	.word	0x00001ef0
        /*0290*/ 	.word	0x00000000
        /*0294*/ 	.word	0x00000000
        /*0298*/ 	.short	0x010a
        /*029a*/ 	.byte	0xff
	.zero		1


	//   ....[25]....
        /*029c*/ 	.word	0x00001f10
        /*02a0*/ 	.word	0x00000000
        /*02a4*/ 	.word	0x00000000
        /*02a8*/ 	.short	0x010a
        /*02aa*/ 	.byte	0xff
	.zero		1


	//   ....[26]....
        /*02ac*/ 	.word	0x000020f0
        /*02b0*/ 	.word	0x00000008
        /*02b4*/ 	.word	0x00000000
        /*02b8*/ 	.short	0x010a
        /*02ba*/ 	.byte	0xff
	.zero		1


	//   ....[27]....
        /*02bc*/ 	.word	0x00002110
        /*02c0*/ 	.word	0x00000008
        /*02c4*/ 	.word	0x00000000
        /*02c8*/ 	.short	0x010a
        /*02ca*/ 	.byte	0xff
	.zero		1


	//   ....[28]....
        /*02cc*/ 	.word	0x00002200
        /*02d0*/ 	.word	0x00000008
        /*02d4*/ 	.word	0x00000000
        /*02d8*/ 	.short	0x0101
        /*02da*/ 	.byte	0xff
	.zero		1


	//   ....[29]....
        /*02dc*/ 	.word	0x000028c0
        /*02e0*/ 	.word	0x000000ff
        /*02e4*/ 	.word	0x00000050
        /*02e8*/ 	.short	0x010a
        /*02ea*/ 	.byte	0x1b
	.zero		1


	//   ....[30]....
        /*02ec*/ 	.word	0x00004250
        /*02f0*/ 	.word	0x000000ff
        /*02f4*/ 	.word	0x00000000
        /*02f8*/ 	.short	0x0101
        /*02fa*/ 	.byte	0x1b
	.zero		1


	//   ....[31]....
        /*02fc*/ 	.word	0x00004560
        /*0300*/ 	.word	0x00000005
        /*0304*/ 	.word	0x00000000
        /*0308*/ 	.short	0x0101
        /*030a*/ 	.byte	0xff
	.zero		1


	//   ....[32]....
        /*030c*/ 	.word	0x00004570
        /*0310*/ 	.word	0x00000002
        /*0314*/ 	.word	0x00000070
        /*0318*/ 	.short	0x010a
        /*031a*/ 	.byte	0xff
	.zero		1


	//   ....[33]....
        /*031c*/ 	.word	0x00004850
        /*0320*/ 	.word	0x00000000
        /*0324*/ 	.word	0x00000028
        /*0328*/ 	.short	0x010a
        /*032a*/ 	.byte	0xff
	.zero		1


	//   ....[34]....
        /*032c*/ 	.word	0x000048d0
        /*0330*/ 	.word	0x00000000
        /*0334*/ 	.word	0x00000028
        /*0338*/ 	.short	0x010a
        /*033a*/ 	.byte	0xff
	.zero		1


	//   ....[35]....
        /*033c*/ 	.word	0x00004940
        /*0340*/ 	.word	0x00000000
        /*0344*/ 	.word	0x00000060
        /*0348*/ 	.short	0x010a
        /*034a*/ 	.byte	0xff
	.zero		1


	//   ....[36]....
        /*034c*/ 	.word	0x000049c0
        /*0350*/ 	.word	0x00000000
        /*0354*/ 	.word	0x00000000
        /*0358*/ 	.short	0x010a
        /*035a*/ 	.byte	0xff
	.zero		1


	//   ....[37]....
        /*035c*/ 	.word	0x00004a20
        /*0360*/ 	.word	0x00000000
        /*0364*/ 	.word	0x00000060
        /*0368*/ 	.short	0x010a
        /*036a*/ 	.byte	0xff
	.zero		1


	//   ....[38]....
        /*036c*/ 	.word	0x00004a80
        /*0370*/ 	.word	0x00000000
        /*0374*/ 	.word	0x00000000
        /*0378*/ 	.short	0x010a
        /*037a*/ 	.byte	0xff
	.zero		1


	//   ....[39]....
        /*037c*/ 	.word	0x00004ae0
        /*0380*/ 	.word	0x00000008
        /*0384*/ 	.word	0x00000000
        /*0388*/ 	.short	0x010a
        /*038a*/ 	.byte	0xff
	.zero		1


	//   ....[40]....
        /*038c*/ 	.word	0x00004b50
        /*0390*/ 	.word	0x00000004
        /*0394*/ 	.word	0x00000050
        /*0398*/ 	.short	0x010a
        /*039a*/ 	.byte	0xff
	.zero		1


	//   ....[41]....
        /*039c*/ 	.word	0x00004ba0
        /*03a0*/ 	.word	0x00000002
        /*03a4*/ 	.word	0x00000070
        /*03a8*/ 	.short	0x010a
        /*03aa*/ 	.byte	0xff
	.zero		1


	//----- nvinfo : EIATTR_NUM_MBARRIERS
	.align		4
.L_46:
        /*03ac*/ 	.byte	0x03, 0x38
        /*03ae*/ 	.short	0x000f


	//----- nvinfo : EIATTR_EXIT_INSTR_OFFSETS
	.align		4
        /*03b0*/ 	.byte	0x04, 0x1c
        /*03b2*/ 	.short	(.L_48 - .L_47)


	//   ....[0]....
.L_47:
        /*03b4*/ 	.word	0x00001c30


	//   ....[1]....
        /*03b8*/ 	.word	0x00004810


	//----- nvinfo : EIATTR_REQNTID
	.align		4
.L_48:
        /*03bc*/ 	.byte	0x04, 0x10
        /*03be*/ 	.short	(.L_50 - .L_49)
.L_49:
        /*03c0*/ 	.word	0x000000c0
        /*03c4*/ 	.word	0x00000001
        /*03c8*/ 	.word	0x00000001


	//----- nvinfo : EIATTR_CRS_STACK_SIZE
	.align		4
.L_50:
        /*03cc*/ 	.byte	0x04, 0x1e
        /*03ce*/ 	.short	(.L_52 - .L_51)
.L_51:
        /*03d0*/ 	.word	0x00000000


	//----- nvinfo : EIATTR_CBANK_PARAM_SIZE
	.align		4
.L_52:
        /*03d4*/ 	.byte	0x03, 0x19
        /*03d6*/ 	.short	0x0268


	//----- nvinfo : EIATTR_PARAM_CBANK
	.align		4
        /*03d8*/ 	.byte	0x04, 0x0a
        /*03da*/ 	.short	(.L_54 - .L_53)
	.align		4
.L_53:
        /*03dc*/ 	.word	index@(.nv.constant0.kernel_cutlass_kernel_cudnngemm_swigludense_gemm_persistent_swigluPersistentDenseGemmKernel_object_at__TiledMMA_ThrLayoutVMNK21111000_PermutationMNK____MMAAtom_ThrID21_ShapeMNK25625616_TV_0)
        /*03e0*/ 	.short	0x0380
        /*03e2*/ 	.short	0x0268


	//----- nvinfo : EIATTR_SW_WAR
	.align		4
.L_54:
        /*03e4*/ 	.byte	0x04, 0x36
        /*03e6*/ 	.short	(.L_56 - .L_55)
.L_55:
        /*03e8*/ 	.word	0x00000008
.L_56:


//--------------------- .nv.compat                --------------------------
	.section	.nv.compat,"",@"SHT_CUDA_COMPAT_INFO"
	.align	4
        /*0000*/ 	.byte	0x02, 0x02, 0x02, 0x00, 0x02, 0x05, 0x05, 0x00, 0x02, 0x03, 0x01, 0x00, 0x02, 0x06, 0x01, 0x00


//--------------------- .nv.callgraph             --------------------------
	.section	.nv.callgraph,"",@"SHT_CUDA_CALLGRAPH"
	.align	4
	.sectionentsize	8
	.align		4
        /*0000*/ 	.word	0x00000000
	.align		4
        /*0004*/ 	.word	0xffffffff
	.align		4
        /*0008*/ 	.word	0x00000000
	.align		4
        /*000c*/ 	.word	0xfffffffe
	.align		4
        /*0010*/ 	.word	0x00000000
	.align		4
        /*0014*/ 	.word	0xfffffffd
	.align		4
        /*0018*/ 	.word	0x00000000
	.align		4
        /*001c*/ 	.word	0xfffffffc


//--------------------- .text.kernel_cutlass_kernel_cudnngemm_swigludense_gemm_persistent_swigluPersistentDenseGemmKernel_object_at__TiledMMA_ThrLayoutVMNK21111000_PermutationMNK____MMAAtom_ThrID21_ShapeMNK25625616_TV_0 --------------------------
	.section	.text.kernel_cutlass_kernel_cudnngemm_swigludense_gemm_persistent_swigluPersistentDenseGemmKernel_object_at__TiledMMA_ThrLayoutVMNK21111000_PermutationMNK____MMAAtom_ThrID21_ShapeMNK25625616_TV_0,"ax",@progbits
	.align	128
        .global         kernel_cutlass_kernel_cudnngemm_swigludense_gemm_persistent_swigluPersistentDenseGemmKernel_object_at__TiledMMA_ThrLayoutVMNK21111000_PermutationMNK____MMAAtom_ThrID21_ShapeMNK25625616_TV_0
        .type           kernel_cutlass_kernel_cudnngemm_swigludense_gemm_persistent_swigluPersistentDenseGemmKernel_object_at__TiledMMA_ThrLayoutVMNK21111000_PermutationMNK____MMAAtom_ThrID21_ShapeMNK25625616_TV_0,@function
        .size           kernel_cutlass_kernel_cudnngemm_swigludense_gemm_persistent_swigluPersistentDenseGemmKernel_object_at__TiledMMA_ThrLayoutVMNK21111000_PermutationMNK____MMAAtom_ThrID21_ShapeMNK25625616_TV_0,(.L_x_71 - kernel_cutlass_kernel_cudnngemm_swigludense_gemm_persistent_swigluPersistentDenseGemmKernel_object_at__TiledMMA_ThrLayoutVMNK21111000_PermutationMNK____MMAAtom_ThrID21_ShapeMNK25625616_TV_0)
        .other          kernel_cutlass_kernel_cudnngemm_swigludense_gemm_persistent_swigluPersistentDenseGemmKernel_object_at__TiledMMA_ThrLayoutVMNK21111000_PermutationMNK____MMAAtom_ThrID21_ShapeMNK25625616_TV_0,@"STO_CUDA_ENTRY STV_DEFAULT"
kernel_cutlass_kernel_cudnngemm_swigludense_gemm_persistent_swigluPersistentDenseGemmKernel_object_at__TiledMMA_ThrLayoutVMNK21111000_PermutationMNK____MMAAtom_ThrID21_ShapeMNK25625616_TV_0:
.text.kernel_cutlass_kernel_cudnngemm_swigludense_gemm_persistent_swigluPersistentDenseGemmKernel_object_at__TiledMMA_ThrLayoutVMNK21111000_PermutationMNK____MMAAtom_ThrID21_ShapeMNK25625616_TV_0:
[----:B------:R-:W1:Y:S01]  /*0000*/  LDC R1, c[0x0][0x37c] ;  /* 0x0000df00ff017b82 */ /* 0x000e620000000800 */
[----:B------:R-:W2:Y:S07]  /*0010*/  S2R R4, SR_TID.X ;  /* 0x0000000000047919 */ /* 0x000eae0000002100 */
[----:B------:R-:W3:Y:S01]  /*0020*/  S2UR UR26, SR_CgaCtaId ;  /* 0x00000000001a79c3 */ /* 0x000ee20000008800 */
[----:B------:R-:W4:Y:S01]  /*0030*/  LDCU UR5, c[0x0][0x36c] ;  /* 0x00006d80ff0577ac */ /* 0x000f220008000800 */
[----:B------:R-:W5:Y:S06]  /*0040*/  LDCU.U8 UR8, c[0x0][0x382] ;  /* 0x00007040ff0877ac */ /* 0x000f6c0008000000 */
[----:B------:R-:W2:Y:S01]  /*0050*/  S2UR UR22, SR_CTAID.X ;  /* 0x00000000001679c3 */ /* 0x000ea20000002500 */
[----:B------:R-:W2:Y:S01]  /*0060*/  LDCU.U8 UR7, c[0x0][0x381] ;  /* 0x00007020ff0777ac */ /* 0x000ea20008000000 */
[----:B----4-:R-:W-:-:S02]  /*0070*/  UISETP.EQ.U32.AND UP2, UPT, UR5, 0x1, UPT ;  /* 0x000000010500788c */ /* 0x010fc4000bf42070 */
[----:B-----5:R-:W-:Y:S02]  /*0080*/  ULOP3.LUT UR8, UR8, 0x1, URZ, 0xc0, !UPT ;  /* 0x0000000108087892 */ /* 0x020fe4000f8ec0ff */
[----:B---3--:R-:W-:Y:S02]  /*0090*/  ULEA.HI UR6, UR26, UR26, URZ, 0x1 ;  /* 0x0000001a1a067291 */ /* 0x008fe4000f8f08ff */
[----:B--2---:R-:W-:Y:S02]  /*00a0*/  ULOP3.LUT UR7, UR7, 0x1, URZ, 0xc0, !UPT ;  /* 0x0000000107077892 */ /* 0x004fe4000f8ec0ff */
[----:B------:R-:W-:Y:S01]  /*00b0*/  USHF.R.S32.HI UR4, URZ, 0x1, UR6 ;  /* 0x00000001ff047899 */ /* 0x000fe20008011406 */
[----:B------:R-:W-:Y:S01]  /*00c0*/  SHF.R.U32.HI R0, RZ, 0x5, R4 ;  /* 0x00000005ff007819 */ /* 0x000fe20000011604 */
[----:B------:R-:W-:Y:S02]  /*00d0*/  ULOP3.LUT UR13, UR6, 0xfffffffe, URZ, 0xc0, !UPT ;  /* 0xfffffffe060d7892 */ /* 0x000fe4000f8ec0ff */
[----:B------:R-:W-:Y:S01]  /*00e0*/  ULEA.HI UR5, UR6, UR4, URZ, 0x1 ;  /* 0x0000000406057291 */ /* 0x000fe2000f8f08ff */
[----:B------:R-:W-:Y:S01]  /*00f0*/  R2UR UR23, R0 ;  /* 0x00000000001772ca */ /* 0x000fe200000e0000 */
[----:B------:R-:W-:-:S02]  /*0100*/  ULOP3.LUT UR22, UR22, 0x1, URZ, 0xc0, !UPT ;  /* 0x0000000116167892 */ /* 0x000fc4000f8ec0ff */
[----:B------:R-:W-:Y:S02]  /*0110*/  ULOP3.LUT UR5, UR5, 0xfffffffe, URZ, 0xc0, !UPT ;  /* 0xfffffffe05057892 */ /* 0x000fe4000f8ec0ff */
[----:B------:R-:W-:Y:S02]  /*0120*/  UISETP.NE.U32.AND UP6, UPT, UR8, 0x1, UPT ;  /* 0x000000010800788c */ /* 0x000fe4000bfc5070 */
[----:B------:R-:W-:Y:S02]  /*0130*/  UIADD3 UR29, UPT, UPT, UR4, -UR5, URZ ;  /* 0x80000005041d7290 */ /* 0x000fe4000fffe0ff */
[----:B------:R-:W-:Y:S02]  /*0140*/  UISETP.NE.U32.AND UP5, UPT, UR7, 0x1, UPT ;  /* 0x000000010700788c */ /* 0x000fe4000bfa5070 */
[----:B------:R-:W-:Y:S02]  /*0150*/  UIADD3 UR13, UPT, UPT, -UR13, UR26, URZ ;  /* 0x0000001a0d0d7290 */ /* 0x000fe4000fffe1ff */
[----:B------:R-:W-:-:S02]  /*0160*/  UISETP.NE.AND UP4, UPT, UR23, 0x5, UPT ;  /* 0x000000051700788c */ /* 0x000fc4000bf85270 */
[----:B------:R-:W-:Y:S02]  /*0170*/  UISETP.NE.AND UP3, UPT, UR23, URZ, UPT ;  /* 0x000000ff1700728c */ /* 0x000fe4000bf65270 */
[----:B------:R-:W-:-:S05]  /*0180*/  UIADD3 UR14, UPT, UPT, UR29, UR29, URZ ;  /* 0x0000001d1d0e7290 */ /* 0x000fca000fffe0ff */
[----:B-1----:R-:W-:Y:S07]  /*0190*/  BRA.U UP4, `(.L_x_0) ;  /* 0x0000000104387547 */ /* 0x002fee000b800000 */
[----:B------:R-:W1:Y:S02]  /*01a0*/  LDCU.64 UR6, c[0x0][0x348] ;  /* 0x00006900ff0677ac */ /* 0x000e640008000a00 */
[----:B-1----:R-:W-:Y:S02]  /*01b0*/  UIADD3 UR16, UP1, UPT, UR6, 0x40, URZ ;  /* 0x0000004006107890 */ /* 0x002fe4000ff3e0ff */
[----:B------:R-:W-:Y:S02]  /*01c0*/  UIADD3 UR10, UP0, UPT, UR6, 0xc0, URZ ;  /* 0x000000c0060a7890 */ /* 0x000fe4000ff1e0ff */
[----:B------:R-:W-:Y:S02]  /*01d0*/  UIADD3.X UR17, UPT, UPT, URZ, UR7, URZ, UP1, !UPT ;  /* 0x00000007ff117290 */ /* 0x000fe40008ffe4ff */
[----:B------:R-:W-:Y:S02]  /*01e0*/  UIADD3 UR8, UP1, UPT, UR6, 0x140, URZ ;  /* 0x0000014006087890 */ /* 0x000fe4000ff3e0ff */
[----:B------:R-:W-:-:S02]  /*01f0*/  UIADD3.X UR11, UPT, UPT, URZ, UR7, URZ, UP0, !UPT ;  /* 0x00000007ff0b7290 */ /* 0x000fc400087fe4ff */
[----:B------:R-:W-:Y:S02]  /*0200*/  UIADD3 UR6, UP0, UPT, UR6, 0x1c0, URZ ;  /* 0x000001c006067890 */ /* 0x000fe4000ff1e0ff */
[----:B------:R-:W-:Y:S01]  /*0210*/  UIADD3.X UR9, UPT, UPT, URZ, UR7, URZ, UP1, !UPT ;  /* 0x00000007ff097290 */ /* 0x000fe20008ffe4ff */
[----:B------:R1:W-:Y:S01]  /*0220*/  UTMACCTL.PF [UR16] ;  /* 0x00000000100079b9 */ /* 0x0003e20008040000 */
[----:B------:R-:W-:-:S03]  /*0230*/  UIADD3.X UR7, UPT, UPT, URZ, UR7, URZ, UP0, !UPT ;  /* 0x00000007ff077290 */ /* 0x000fc600087fe4ff */
[----:B------:R1:W-:Y:S04]  /*0240*/  UTMACCTL.PF [UR10] ;  /* 0x000000000a0079b9 */ /* 0x0003e80008040000 */
[----:B------:R1:W-:Y:S02]  /*0250*/  UTMACCTL.PF [UR8] ;  /* 0x00000000080079b9 */ /* 0x0003e40008040000 */
[----:B------:R1:W-:Y:S02]  /*0260*/  UTMACCTL.PF [UR6] ;  /* 0x00000000060079b9 */ /* 0x0003e40008040000 */
[----:B-1----:R-:W-:Y:S01]  /*0270*/  NOP ;  /* 0x0000000000007918 */ /* 0x002fe20000000000 */
.L_x_0:
[----:B------:R-:W-:Y:S05]  /*0280*/  BRA.U UP3, `(.L_x_1) ;  /* 0x0000000103587547 */ /* 0x000fea000b800000 */
[----:B------:R-:W-:Y:S01]  /*0290*/  UMOV UR6, 0x400 ;  /* 0x0000040000067882 */ /* 0x000fe20000000000 */
[----:B------:R-:W-:Y:S01]  /*02a0*/  UMOV UR8, 0x1 ;  /* 0x0000000100087882 */ /* 0x000fe20000000000 */
[----:B------:R-:W-:Y:S02]  /*02b0*/  ULEA UR6, UR26, UR6, 0x18 ;  /* 0x000000061a067291 */ /* 0x000fe4000f8ec0ff */
[----:B------:R-:W-:-:S04]  /*02c0*/  UIADD3 UR8, UPT, UPT, -UR8, 0x100000, URZ ;  /* 0x0010000008087890 */ /* 0x000fc8000fffe1ff */
[----:B------:R-:W-:Y:S02]  /*02d0*/  USHF.L.U32 UR9, UR8, 0xb, URZ ;  /* 0x0000000b08097899 */ /* 0x000fe400080006ff */
[----:B------:R-:W-:Y:S01]  /*02e0*/  USHF.L.U32 UR8, UR8, 0x1, URZ ;  /* 0x0000000108087899 */ /* 0x000fe200080006ff */
[----:B------:R-:W-:Y:S02]  /*02f0*/  UMOV UR5, 0x2 ;  /* 0x0000000200057882 */ /* 0x000fe40000000000 */
[----:B------:R-:W-:-:S04]  /*0300*/  UIADD3 UR10, UPT, UPT, -UR5, 0x100000, URZ ;  /* 0x00100000050a7890 */ /* 0x000fc8000fffe1ff */
[----:B------:R-:W-:Y:S02]  /*0310*/  USHF.L.U32 UR11, UR10, 0xb, URZ ;  /* 0x0000000b0a0b7899 */ /* 0x000fe400080006ff */
[----:B------:R-:W-:Y:S01]  /*0320*/  USHF.L.U32 UR10, UR10, 0x1, URZ ;  /* 0x000000010a0a7899 */ /* 0x000fe200080006ff */
[----:B------:R-:W1:Y:S02]  /*0330*/  FENCE.VIEW.ASYNC.S ;  /* 0x00000000000073c6 */ /* 0x000e640000000000 */
[----:B-1----:R1:W2:Y:S01]  /*0340*/  SYNCS.EXCH.64 URZ, [UR6], UR8 ;  /* 0x0000000806ff75b2 */ /* 0x0022a20008000100 */
[----:B------:R1:W3:Y:S01]  /*0350*/  SYNCS.EXCH.64 URZ, [UR6+0x8], UR8 ;  /* 0x0000080806ff75b2 */ /* 0x0002e20008000100 */
[----:B------:R1:W4:Y:S01]  /*0360*/  SYNCS.EXCH.64 URZ, [UR6+0x10], UR8 ;  /* 0x0000100806ff75b2 */ /* 0x0003220008000100 */
[----:B------:R1:W5:Y:S01]  /*0370*/  SYNCS.EXCH.64 URZ, [UR6+0x18], UR8 ;  /* 0x0000180806ff75b2 */ /* 0x0003620008000100 */
[----:B------:R1:W1:Y:S05]  /*0380*/  SYNCS.EXCH.64 URZ, [UR6+0x20], UR8 ;  /* 0x0000200806ff75b2 */ /* 0x00026a0008000100 */
[----:B------:R1:W1:Y:S01]  /*0390*/  SYNCS.EXCH.64 URZ, [UR6+0x28], UR10 ;  /* 0x0000280a06ff75b2 */ /* 0x0002620008000100 */
[----:B------:R1:W1:Y:S01]  /*03a0*/  SYNCS.EXCH.64 URZ, [UR6+0x30], UR10 ;  /* 0x0000300a06ff75b2 */ /* 0x0002620008000100 */
[----:B------:R1:W1:Y:S01]  /*03b0*/  SYNCS.EXCH.64 URZ, [UR6+0x38], UR10 ;  /* 0x0000380a06ff75b2 */ /* 0x0002620008000100 */
[----:B------:R1:W1:Y:S01]  /*03c0*/  SYNCS.EXCH.64 URZ, [UR6+0x40], UR10 ;  /* 0x0000400a06ff75b2 */ /* 0x0002620008000100 */
[----:B------:R1:W1:Y:S01]  /*03d0*/  SYNCS.EXCH.64 URZ, [UR6+0x48], UR10 ;  /* 0x0000480a06ff75b2 */ /* 0x0002620008000100 */
[----:B------:R-:W-:Y:S01]  /*03e0*/  NOP ;  /* 0x0000000000007918 */ /* 0x000fe20000000000 */
.L_x_1:
[----:B------:R-:W-:Y:S01]  /*03f0*/  NOP ;  /* 0x0000000000007918 */ /* 0x000fe20000000000 */
[----:B------:R-:W-:Y:S05]  /*0400*/  BRA.U !UP2, `(.L_x_2) ;  /* 0x000000010a087547 */ /* 0x000fea000b800000 */
[----:B-12345:R-:W-:Y:S01]  /*0410*/  UCGABAR_ARV ;  /* 0x00000000000079c7 */ /* 0x03efe20008000000 */
[----:B------:R-:W-:Y:S05]  /*0420*/  BRA `(.L_x_3) ;  /* 0x0000000000047947 */ /* 0x000fea0003800000 */
.L_x_2:
[----:B-12345:R-:W-:Y:S01]  /*0430*/  NOP ;  /* 0x0000000000007918 */ /* 0x03efe20000000000 */
.L_x_3:
[----:B------:R-:W-:Y:S05]  /*0440*/  BRA.U !UP2, `(.L_x_4) ;  /* 0x000000010a0c7547 */ /* 0x000fea000b800000 */
[----:B------:R-:W-:Y:S01]  /*0450*/  UCGABAR_WAIT ;  /* 0x0000000000007dc7 */ /* 0x000fe20008000000 */
[----:B------:R-:W-:Y:S01]  /*0460*/  CCTL.IVALL ;  /* 0x00000000ff00798f */ /* 0x000fe20002000000 */
[----:B------:R-:W-:Y:S05]  /*0470*/  BRA `(.L_x_5) ;  /* 0x0000000000047947 */ /* 0x000fea0003800000 */
.L_x_4:
[----:B------:R-:W-:Y:S06]  /*0480*/  BAR.SYNC.DEFER_BLOCKING 0x0 ;  /* 0x0000000000007b1d */ /* 0x000fec0000010000 */
.L_x_5:
[----:B------:R-:W-:Y:S01]  /*0490*/  UIADD3 UR5, UPT, UPT, UR4, UR4, URZ ;  /* 0x0000000404057290 */ /* 0x000fe2000fffe0ff */
[----:B------:R-:W-:Y:S01]  /*04a0*/  UMOV UR24, 0x3 ;  /* 0x0000000300187882 */ /* 0x000fe20000000000 */
[----:B------:R-:W-:Y:S02]  /*04b0*/  UIADD3 UR12, UPT, UPT, UR4, -0x1, URZ ;  /* 0xffffffff040c7890 */ /* 0x000fe4000fffe0ff */
[----:B------:R-:W-:Y:S02]  /*04c0*/  UISETP.NE.AND UP0, UPT, UR26, UR5, UPT ;  /* 0x000000051a00728c */ /* 0x000fe4000bf05270 */
[----:B------:R-:W-:Y:S02]  /*04d0*/  USHF.L.U32 UR24, UR24, UR14, URZ ;  /* 0x0000000e18187299 */ /* 0x000fe400080006ff */
[----:B------:R-:W-:-:S11]  /*04e0*/  UISETP.LT.AND UP0, UPT, UR26, URZ, UP0 ;  /* 0x000000ff1a00728c */ /* 0x000fd60008701270 */
[----:B------:R-:W-:Y:S01]  /*04f0*/  @!UP0 UIADD3 UR12, UPT, UPT, UR4, URZ, URZ ;  /* 0x000000ff040c8290 */ /* 0x000fe2000fffe0ff */
[----:B------:R-:W-:Y:S11]  /*0500*/  BRA.U UP3, `(.L_x_6) ;  /* 0x0000000103407547 */ /* 0x000ff6000b800000 */
[----:B------:R-:W-:Y:S01]  /*0510*/  UMOV UR6, 0x400 ;  /* 0x0000040000067882 */ /* 0x000fe20000000000 */
[----:B------:R-:W-:Y:S01]  /*0520*/  UMOV UR5, 0x1 ;  /* 0x0000000100057882 */ /* 0x000fe20000000000 */
[----:B------:R-:W-:Y:S01]  /*0530*/  UMOV UR4, 0x8 ;  /* 0x0000000800047882 */ /* 0x000fe20000000000 */
[----:B------:R-:W-:Y:S02]  /*0540*/  ULEA UR6, UR26, UR6, 0x18 ;  /* 0x000000061a067291 */ /* 0x000fe4000f8ec0ff */
[----:B------:R-:W-:-:S04]  /*0550*/  UIADD3 UR8, UPT, UPT, -UR5, 0x100000, URZ ;  /* 0x0010000005087890 */ /* 0x000fc8000fffe1ff */
[----:B------:R-:W-:Y:S02]  /*0560*/  USHF.L.U32 UR9, UR8, 0xb, URZ ;  /* 0x0000000b08097899 */ /* 0x000fe400080006ff */
[----:B------:R-:W-:Y:S02]  /*0570*/  USHF.L.U32 UR8, UR8, 0x1, URZ ;  /* 0x0000000108087899 */ /* 0x000fe400080006ff */
[----:B------:R-:W-:-:S04]  /*0580*/  UIADD3 UR4, UPT, UPT, -UR4, 0x100000, URZ ;  /* 0x0010000004047890 */ /* 0x000fc8000fffe1ff */
[----:B------:R-:W-:Y:S02]  /*0590*/  USHF.L.U32 UR5, UR4, 0xb, URZ ;  /* 0x0000000b04057899 */ /* 0x000fe400080006ff */
[----:B------:R-:W-:Y:S01]  /*05a0*/  USHF.L.U32 UR4, UR4, 0x1, URZ ;  /* 0x0000000104047899 */ /* 0x000fe200080006ff */
[----:B------:R-:W1:Y:S03]  /*05b0*/  FENCE.VIEW.ASYNC.S ;  /* 0x00000000000073c6 */ /* 0x000e660000000000 */
[----:B-1----:R1:W2:Y:S01]  /*05c0*/  SYNCS.EXCH.64 URZ, [UR6+0x50], UR8 ;  /* 0x0000500806ff75b2 */ /* 0x0022a20008000100 */
[----:B------:R1:W3:Y:S07]  /*05d0*/  SYNCS.EXCH.64 URZ, [UR6+0x58], UR8 ;  /* 0x0000580806ff75b2 */ /* 0x0002ee0008000100 */
[----:B------:R1:W4:Y:S01]  /*05e0*/  SYNCS.EXCH.64 URZ, [UR6+0x60], UR4 ;  /* 0x0000600406ff75b2 */ /* 0x0003220008000100 */
[----:B------:R1:W5:Y:S01]  /*05f0*/  SYNCS.EXCH.64 URZ, [UR6+0x68], UR4 ;  /* 0x0000680406ff75b2 */ /* 0x0003620008000100 */
[----:B------:R-:W-:Y:S01]  /*0600*/  NOP ;  /* 0x0000000000007918 */ /* 0x000fe20000000000 */
.L_x_6:
[----:B------:R-:W-:Y:S01]  /*0610*/  NOP ;  /* 0x0000000000007918 */ /* 0x000fe20000000000 */
[----:B------:R-:W-:Y:S05]  /*0620*/  BRA.U !UP2, `(.L_x_7) ;  /* 0x000000010a087547 */ /* 0x000fea000b800000 */
[----:B--2345:R-:W-:Y:S01]  /*0630*/  UCGABAR_ARV ;  /* 0x00000000000079c7 */ /* 0x03cfe20008000000 */
[----:B------:R-:W-:Y:S05]  /*0640*/  BRA `(.L_x_8) ;  /* 0x0000000000047947 */ /* 0x000fea0003800000 */
.L_x_7:
[----:B--2345:R-:W-:Y:S01]  /*0650*/  NOP ;  /* 0x0000000000007918 */ /* 0x03cfe20000000000 */
.L_x_8:
[----:B------:R-:W-:Y:S05]  /*0660*/  BRA.U !UP2, `(.L_x_9) ;  /* 0x000000010a0c7547 */ /* 0x000fea000b800000 */
[----:B------:R-:W-:Y:S01]  /*0670*/  UCGABAR_WAIT ;  /* 0x0000000000007dc7 */ /* 0x000fe20008000000 */
[----:B------:R-:W-:Y:S01]  /*0680*/  CCTL.IVALL ;  /* 0x00000000ff00798f */ /* 0x000fe20002000000 */
[----:B------:R-:W-:Y:S05]  /*0690*/  BRA `(.L_x_10) ;  /* 0x0000000000047947 */ /* 0x000fea0003800000 */
.L_x_9:
[----:B------:R-:W-:Y:S06]  /*06a0*/  BAR.SYNC.DEFER_BLOCKING 0x0 ;  /* 0x0000000000007b1d */ /* 0x000fec0000010000 */
.L_x_10:
[----:B------:R-:W-:Y:S05]  /*06b0*/  BRA.U UP4, `(.L_x_11) ;  /* 0x0000000104287547 */ /* 0x000fea000b800000 */
[----:B-1----:R-:W-:Y:S01]  /*06c0*/  UMOV UR5, 0x400 ;  /* 0x0000040000057882 */ /* 0x002fe20000000000 */
[----:B------:R-:W-:Y:S01]  /*06d0*/  UMOV UR4, 0x20 ;  /* 0x0000002000047882 */ /* 0x000fe20000000000 */
[----:B------:R-:W-:Y:S02]  /*06e0*/  ULEA UR5, UR26, UR5, 0x18 ;  /* 0x000000051a057291 */ /* 0x000fe4000f8ec0ff */
[----:B------:R-:W-:-:S04]  /*06f0*/  UIADD3 UR6, UPT, UPT, -UR4, 0x100000, URZ ;  /* 0x0010000004067890 */ /* 0x000fc8000fffe1ff */
[----:B------:R-:W-:Y:S02]  /*0700*/  USHF.L.U32 UR7, UR6, 0xb, URZ ;  /* 0x0000000b06077899 */ /* 0x000fe400080006ff */
[----:B------:R-:W-:Y:S01]  /*0710*/  USHF.L.U32 UR6, UR6, 0x1, URZ ;  /* 0x0000000106067899 */ /* 0x000fe200080006ff */
[----:B------:R-:W-:Y:S01]  /*0720*/  ELECT P0, URZ, PT ;  /* 0x0000000000ff782f */ /* 0x000fe20003800000 */
[----:B------:R-:W1:Y:S10]  /*0730*/  FENCE.VIEW.ASYNC.S ;  /* 0x00000000000073c6 */ /* 0x000e740000000000 */
[----:B-1----:R2:W3:Y:S02]  /*0740*/  SYNCS.EXCH.64 URZ, [UR5+0x70], UR6 ;  /* 0x0000700605ff75b2 */ /* 0x0024e40008000100 */
[----:B--2---:R-:W-:Y:S01]  /*0750*/  NOP ;  /* 0x0000000000007918 */ /* 0x004fe20000000000 */
.L_x_11:
[----:B------:R-:W-:Y:S01]  /*0760*/  NOP ;  /* 0x0000000000007918 */ /* 0x000fe20000000000 */
[----:B------:R-:W-:Y:S05]  /*0770*/  BRA.U !UP2, `(.L_x_12) ;  /* 0x000000010a087547 */ /* 0x000fea000b800000 */
[----:B---3--:R-:W-:Y:S01]  /*0780*/  UCGABAR_ARV ;  /* 0x00000000000079c7 */ /* 0x008fe20008000000 */
[----:B------:R-:W-:Y:S05]  /*0790*/  BRA `(.L_x_13) ;  /* 0x0000000000047947 */ /* 0x000fea0003800000 */
.L_x_12:
[----:B---3--:R-:W-:Y:S01]  /*07a0*/  NOP ;  /* 0x0000000000007918 */ /* 0x008fe20000000000 */
.L_x_13:
[----:B------:R-:W-:Y:S01]  /*07b0*/  USHF.L.U32 UR21, UR22, 0x7, URZ ;  /* 0x0000000716157899 */ /* 0x000fe200080006ff */
[----:B------:R-:W-:Y:S05]  /*07c0*/  BRA.U !UP2, `(.L_x_14) ;  /* 0x000000010a0c7547 */ /* 0x000fea000b800000 */
[----:B------:R-:W-:Y:S01]  /*07d0*/  UCGABAR_WAIT ;  /* 0x0000000000007dc7 */ /* 0x000fe20008000000 */
[----:B------:R-:W-:Y:S01]  /*07e0*/  CCTL.IVALL ;  /* 0x00000000ff00798f */ /* 0x000fe20002000000 */
[----:B------:R-:W-:Y:S05]  /*07f0*/  BRA `(.L_x_15) ;  /* 0x0000000000047947 */ /* 0x000fea0003800000 */
.L_x_14:
[----:B------:R-:W-:Y:S06]  /*0800*/  BAR.SYNC.DEFER_BLOCKING 0x0 ;  /* 0x0000000000007b1d */ /* 0x000fec0000010000 */
.L_x_15:
[----:B------:R-:W-:Y:S01]  /*0810*/  UMOV UR25, 0x5 ;  /* 0x0000000500197882 */ /* 0x000fe20000000000 */
[----:B------:R-:W2:Y:S01]  /*0820*/  LDCU.U8 UR20, c[0x0][0x5c8] ;  /* 0x0000b900ff1477ac */ /* 0x000ea20008000000 */
[----:B------:R-:W3:Y:S01]  /*0830*/  LDCU.U8 UR19, c[0x0][0x5c9] ;  /* 0x0000b920ff1377ac */ /* 0x000ee20008000000 */
[----:B------:R-:W4:Y:S01]  /*0840*/  LDCU.U8 UR18, c[0x0][0x5d4] ;  /* 0x0000ba80ff1277ac */ /* 0x000f220008000000 */
[----:B------:R-:W5:Y:S01]  /*0850*/  LDCU.U8 UR17, c[0x0][0x5d5] ;  /* 0x0000baa0ff1177ac */ /* 0x000f620008000000 */
[----:B------:R-:W1:Y:S01]  /*0860*/  LDCU.U8 UR16, c[0x0][0x5e0] ;  /* 0x0000bc00ff1077ac */ /* 0x000e620008000000 */
[----:B------:R-:W1:Y:S01]  /*0870*/  LDCU.U8 UR15, c[0x0][0x5e1] ;  /* 0x0000bc20ff0f77ac */ /* 0x000e620008000000 */
[----:B------:R-:W-:Y:S01]  /*0880*/  USHF.L.U32 UR25, UR25, UR13, URZ ;  /* 0x0000000d19197299 */ /* 0x000fe200080006ff */
[----:B------:R-:W-:Y:S05]  /*0890*/  BRA.U UP4, `(.L_x_16) ;  /* 0x0000000904907547 */ /* 0x000fea000b800000 */
[----:B------:R-:W5:Y:S01]  /*08a0*/  S2UR UR33, SR_CTAID.Z ;  /* 0x00000000002179c3 */ /* 0x000f620000002700 */
[----:B------:R-:W-:Y:S01]  /*08b0*/  UMOV UR32, 0x1 ;  /* 0x0000000100207882 */ /* 0x000fe20000000000 */
[----:B------:R-:W-:Y:S01]  /*08c0*/  UMOV UR31, URZ ;  /* 0x000000ff001f7c82 */ /* 0x000fe20008000000 */
[----:B-----5:R-:W-:-:S09]  /*08d0*/  UISETP.GT.U32.AND UP0, UPT, UR33, 0x7f, UPT ;  /* 0x0000007f2100788c */ /* 0x020fd2000bf04070 */
[----:B------:R-:W-:Y:S05]  /*08e0*/  BRA.U UP0, `(.L_x_17) ;  /* 0x0000000900087547 */ /* 0x000fea000b800000 */
[----:B-1----:R-:W1:Y:S01]  /*08f0*/  LDCU.64 UR4, c[0x0][0x5c0] ;  /* 0x0000b800ff0477ac */ /* 0x002e620008000a00 */
[----:B------:R-:W5:Y:S01]  /*0900*/  S2UR UR30, SR_CTAID.Y ;  /* 0x00000000001e79c3 */ /* 0x000f620000002600 */
[----:B------:R-:W4:Y:S01]  /*0910*/  LDCU UR8, c[0x0][0x5d0] ;  /* 0x0000ba00ff0877ac */ /* 0x000f220008000800 */
[----:B------:R-:W-:Y:S01]  /*0920*/  ULEA UR28, UR29, UR21, 0x6 ;  /* 0x000000151d1c7291 */ /* 0x000fe2000f8e30ff */
[----:B------:R-:W3:Y:S01]  /*0930*/  LDCU.64 UR34, c[0x0][0x348] ;  /* 0x00006900ff2277ac */ /* 0x000ee20008000a00 */
[----:B------:R-:W-:Y:S01]  /*0940*/  UMOV UR31, URZ ;  /* 0x000000ff001f7c82 */ /* 0x000fe20008000000 */
[----:B------:R-:W-:Y:S01]  /*0950*/  UMOV UR32, 0x1 ;  /* 0x0000000100207882 */ /* 0x000fe20000000000 */
[----:B-1----:R-:W-:-:S04]  /*0960*/  UIMAD.WIDE.U32 UR6, UR33, UR5, URZ ;  /* 0x00000005210672a5 */ /* 0x002fc8000f8e00ff */
[----:B------:R-:W-:Y:S02]  /*0970*/  UIADD3 UR5, UPT, UPT, UR33, -UR7, URZ ;  /* 0x8000000721057290 */ /* 0x000fe4000fffe0ff */
[----:B-----5:R-:W-:Y:S02]  /*0980*/  USHF.L.U32 UR30, UR30, 0x8, URZ ;  /* 0x000000081e1e7899 */ /* 0x020fe400080006ff */
[----:B--2---:R-:W-:Y:S02]  /*0990*/  USHF.R.U32.HI UR5, URZ, UR20, UR5 ;  /* 0x00000014ff057299 */ /* 0x004fe40008011605 */
[----:B------:R-:W-:Y:S02]  /*09a0*/  ULOP3.LUT UR30, UR30, 0x100, URZ, 0xc0, !UPT ;  /* 0x000001001e1e7892 */ /* 0x000fe4000f8ec0ff */
[----:B------:R-:W-:-:S04]  /*09b0*/  UIADD3 UR5, UPT, UPT, UR7, UR5, URZ ;  /* 0x0000000507057290 */ /* 0x000fc8000fffe0ff */
[----:B---3--:R-:W-:-:S04]  /*09c0*/  USHF.R.U32.HI UR6, URZ, UR19, UR5 ;  /* 0x00000013ff067299 */ /* 0x008fc80008011605 */
[----:B------:R-:W-:-:S04]  /*09d0*/  UIADD3 UR6, UPT, UPT, -UR6, URZ, URZ ;  /* 0x000000ff06067290 */ /* 0x000fc8000fffe1ff */
[----:B------:R-:W-:Y:S01]  /*09e0*/  UIMAD UR6, UR6, UR4, UR33 ;  /* 0x00000004060672a4 */ /* 0x000fe2000f8e0221 */
[----:B------:R-:W1:Y:S03]  /*09f0*/  LDCU.64 UR4, c[0x0][0x5d8] ;  /* 0x0000bb00ff0477ac */ /* 0x000e660008000a00 */
[----:B----4-:R-:W-:-:S04]  /*0a00*/  UIMAD.WIDE.U32 UR8, UR6, UR8, URZ ;  /* 0x00000008060872a5 */ /* 0x010fc8000f8e00ff */
[----:B------:R-:W-:-:S04]  /*0a10*/  UIADD3 UR7, UPT, UPT, UR6, -UR9, URZ ;  /* 0x8000000906077290 */ /* 0x000fc8000fffe0ff */
[----:B------:R-:W-:-:S04]  /*0a20*/  USHF.R.U32.HI UR7, URZ, UR18, UR7 ;  /* 0x00000012ff077299 */ /* 0x000fc80008011607 */
[----:B------:R-:W-:-:S04]  /*0a30*/  UIADD3 UR7, UPT, UPT, UR9, UR7, URZ ;  /* 0x0000000709077290 */ /* 0x000fc8000fffe0ff */
[----:B------:R-:W-:-:S04]  /*0a40*/  USHF.R.U32.HI UR8, URZ, UR17, UR7 ;  /* 0x00000011ff087299 */ /* 0x000fc80008011607 */
[----:B-1----:R-:W-:-:S07]  /*0a50*/  UIMAD.WIDE.U32 UR10, UR8, UR5, URZ ;  /* 0x00000005080a72a5 */ /* 0x002fce000f8e00ff */
[----:B------:R-:W-:Y:S02]  /*0a60*/  UMOV UR5, UR11 ;  /* 0x0000000b00057c82 */ /* 0x000fe40008000000 */
[----:B------:R-:W-:Y:S02]  /*0a70*/  UIADD3 UR7, UPT, UPT, UR8, -UR5, URZ ;  /* 0x8000000508077290 */ /* 0x000fe4000fffe0ff */
[----:B------:R-:W1:Y:S01]  /*0a80*/  LDCU UR10, c[0x0][0x374] ;  /* 0x00006e80ff0a77ac */ /* 0x000e620008000800 */
[----:B------:R-:W1:Y:S01]  /*0a90*/  LDCU UR9, c[0x0][0x370] ;  /* 0x00006e00ff0977ac */ /* 0x000e620008000800 */
[----:B------:R-:W2:Y:S01]  /*0aa0*/  LDCU UR27, c[0x0][0x378] ;  /* 0x00006f00ff1b77ac */ /* 0x000ea20008000800 */
[----:B------:R-:W-:-:S04]  /*0ab0*/  USHF.R.U32.HI UR7, URZ, UR16, UR7 ;  /* 0x00000010ff077299 */ /* 0x000fc80008011607 */
[----:B------:R-:W-:Y:S01]  /*0ac0*/  UIADD3 UR7, UPT, UPT, UR5, UR7, URZ ;  /* 0x0000000705077290 */ /* 0x000fe2000fffe0ff */
[----:B------:R-:W3:Y:S03]  /*0ad0*/  LDCU UR5, c[0x0][0x5cc] ;  /* 0x0000b980ff0577ac */ /* 0x000ee60008000800 */
[----:B------:R-:W-:Y:S02]  /*0ae0*/  USHF.R.U32.HI UR7, URZ, UR15, UR7 ;  /* 0x0000000fff077299 */ /* 0x000fe40008011607 */
[----:B-1----:R-:W-:Y:S02]  /*0af0*/  UIMAD UR9, UR10, UR9, URZ ;  /* 0x000000090a0972a4 */ /* 0x002fe4000f8e02ff */
[----:B------:R-:W-:Y:S02]  /*0b00*/  UIADD3 UR7, UPT, UPT, -UR7, URZ, URZ ;  /* 0x000000ff07077290 */ /* 0x000fe4000fffe1ff */
[----:B--2---:R-:W-:-:S02]  /*0b10*/  UIMAD UR27, UR9, UR27, URZ ;  /* 0x0000001b091b72a4 */ /* 0x004fc4000f8e02ff */
[----:B------:R-:W-:Y:S02]  /*0b20*/  UIMAD UR7, UR7, UR4, UR8 ;  /* 0x00000004070772a4 */ /* 0x000fe4000f8e0208 */
[----:B------:R-:W-:Y:S01]  /*0b30*/  UIADD3 UR8, UPT, UPT, -UR8, URZ, URZ ;  /* 0x000000ff08087290 */ /* 0x000fe2000fffe1ff */
[----:B------:R-:W-:Y:S02]  /*0b40*/  UMOV UR4, 0x400 ;  /* 0x0000040000047882 */ /* 0x000fe40000000000 */
[----:B------:R-:W-:Y:S02]  /*0b50*/  ULEA UR26, UR26, UR4, 0x18 ;  /* 0x000000041a1a7291 */ /* 0x000fe4000f8ec0ff */
[----:B------:R-:W-:Y:S02]  /*0b60*/  USHF.R.S32.HI UR4, URZ, 0x1f, UR27 ;  /* 0x0000001fff047899 */ /* 0x000fe4000801141b */
[----:B------:R-:W-:Y:S02]  /*0b70*/  ULEA UR29, UR29, UR26, 0xd ;  /* 0x0000001a1d1d7291 */ /* 0x000fe4000f8e68ff */
[----:B------:R-:W-:-:S02]  /*0b80*/  ULEA.HI UR27, UR4, UR27, URZ, 0x2 ;  /* 0x0000001b041b7291 */ /* 0x000fc4000f8f10ff */
[----:B---3--:R-:W-:-:S12]  /*0b90*/  UIMAD UR5, UR8, UR5, UR6 ;  /* 0x00000005080572a4 */ /* 0x008fd8000f8e0206 */
.L_x_22:
[----:B------:R-:W-:Y:S02]  /*0ba0*/  USHF.L.U32 UR4, UR32, 0x1f, URZ ;  /* 0x0000001f20047899 */ /* 0x000fe400080006ff */
[----:B------:R-:W-:Y:S02]  /*0bb0*/  ULEA UR6, UR31, UR26, 0x3 ;  /* 0x0000001a1f067291 */ /* 0x000fe4000f8e18ff */
[----:B------:R-:W-:Y:S02]  /*0bc0*/  UIADD3 UR5, UPT, UPT, UR5, UR5, URZ ;  /* 0x0000000505057290 */ /* 0x000fe4000fffe0ff */
[----:B------:R-:W-:Y:S01]  /*0bd0*/  MOV R0, UR4 ;  /* 0x0000000400007c02 */ /* 0x000fe20008000f00 */
[----:B------:R-:W-:Y:S02]  /*0be0*/  ULEA UR7, UR7, UR30, 0x9 ;  /* 0x0000001e07077291 */ /* 0x000fe4000f8e48ff */
[----:B------:R-:W-:Y:S02]  /*0bf0*/  UIADD3 UR42, UP1, UPT, UR34, 0x40, URZ ;  /* 0x00000040222a7890 */ /* 0x000fe4000ff3e0ff */
[----:B-1----:R1:W2:Y:S01]  /*0c00*/  SYNCS.PHASECHK.TRANS64.TRYWAIT P1, [UR6+0x28], R0 ;  /* 0x00002800ff0075a7 */ /* 0x0022a20008021106 */
[----:B------:R-:W-:-:S02]  /*0c10*/  ULOP3.LUT UR6, UR5, UR22, URZ, 0xfc, !UPT ;  /* 0x0000001605067292 */ /* 0x000fc4000f8efcff */
[----:B------:R-:W-:Y:S02]  /*0c20*/  UIADD3 UR40, UP0, UPT, UR34, 0xc0, URZ ;  /* 0x000000c022287890 */ /* 0x000fe4000ff1e0ff */
[----:B------:R-:W-:Y:S02]  /*0c30*/  ULEA.HI UR5, UR5, UR6, URZ, 0x1 ;  /* 0x0000000605057291 */ /* 0x000fe4000f8f08ff */
[----:B------:R-:W-:Y:S02]  /*0c40*/  UIADD3.X UR43, UPT, UPT, URZ, UR35, URZ, UP1, !UPT ;  /* 0x00000023ff2b7290 */ /* 0x000fe40008ffe4ff */
[----:B------:R-:W-:Y:S02]  /*0c50*/  ULOP3.LUT UR4, UR5, 0xfffffffe, URZ, 0xc0, !UPT ;  /* 0xfffffffe05047892 */ /* 0x000fe4000f8ec0ff */
[----:B------:R-:W-:Y:S02]  /*0c60*/  UIADD3.X UR41, UPT, UPT, URZ, UR35, URZ, UP0, !UPT ;  /* 0x00000023ff297290 */ /* 0x000fe400087fe4ff */
[----:B------:R-:W-:-:S02]  /*0c70*/  UISETP.NE.AND UP2, UPT, UR6, UR4, UPT ;  /* 0x000000040600728c */ /* 0x000fc4000bf45270 */
[----:B------:R-:W-:Y:S02]  /*0c80*/  USHF.R.U32.HI UR4, URZ, 0x1, UR5 ;  /* 0x00000001ff047899 */ /* 0x000fe40008011605 */
[----:B------:R-:W-:Y:S02]  /*0c90*/  UISETP.LT.AND UP2, UPT, UR6, URZ, UP2 ;  /* 0x000000ff0600728c */ /* 0x000fe40009741270 */
[----:B------:R-:W-:Y:S02]  /*0ca0*/  UIADD3 UR11, UPT, UPT, UR4, -0x1, URZ ;  /* 0xffffffff040b7890 */ /* 0x000fe4000fffe0ff */
[----:B------:R-:W-:Y:S01]  /*0cb0*/  UIADD3 UR7, UPT, UPT, UR21, UR7, URZ ;  /* 0x0000000715077290 */ /* 0x000fe2000fffe0ff */
[----:B------:R-:W-:Y:S01]  /*0cc0*/  UMOV UR38, URZ ;  /* 0x000000ff00267c82 */ /* 0x000fe20008000000 */
[----:B------:R-:W-:-:S05]  /*0cd0*/  UPRMT UR37, URZ, 0x5410, UR25 ;  /* 0x00005410ff257896 */ /* 0x000fca0008000019 */
[----:B------:R-:W-:Y:S02]  /*0ce0*/  @!UP2 UIADD3 UR11, UPT, UPT, UR4, URZ, URZ ;  /* 0x000000ff040ba290 */ /* 0x000fe4000fffe0ff */
[----:B------:R-:W-:Y:S02]  /*0cf0*/  UISETP.NE.AND UP2, UPT, UR22, URZ, UPT ;  /* 0x000000ff1600728c */ /* 0x000fe4000bf45270 */
[----:B-1----:R-:W-:Y:S02]  /*0d00*/  ULEA UR11, UR11, UR28, 0x8 ;  /* 0x0000001c0b0b7291 */ /* 0x002fe4000f8e40ff */
.L_x_21:
[----:B---3--:R-:W-:Y:S01]  /*0d10*/  ULEA UR9, UR31, UR26, 0x3 ;  /* 0x0000001a1f097291 */ /* 0x008fe2000f8e18ff */
[----:B-12---:R-:W-:Y:S11]  /*0d20*/  @P1 BRA `(.L_x_18) ;  /* 0x0000000000101947 */ /* 0x006ff60003800000 */
[----:B------:R-:W-:-:S06]  /*0d30*/  USHF.L.U32 UR4, UR32, 0x1f, URZ ;  /* 0x0000001f20047899 */ /* 0x000fcc00080006ff */
[----:B------:R-:W-:-:S04]  /*0d40*/  MOV R0, UR4 ;  /* 0x0000000400007c02 */ /* 0x000fc80008000f00 */
[----:B------:R-:W1:Y:S02]  /*0d50*/  SYNCS.PHASECHK.TRANS64.TRYWAIT P0, [UR9+0x28], R0 ;  /* 0x00002800ff0075a7 */ /* 0x000e640008001109 */
[----:B-1----:R-:W-:Y:S05]  /*0d60*/  @!P0 BRA `(.L_x_19) ;  /* 0x0000003800ac8947 */ /* 0x002fea0003800000 */
.L_x_18:
[----:B------:R-:W-:Y:S05]  /*0d70*/  BRA.U UP2, `(.L_x_20) ;  /* 0x00000001020c7547 */ /* 0x000fea000b800000 */
[----:B------:R-:W-:-:S13]  /*0d80*/  ELECT P0, URZ, PT ;  /* 0x0000000000ff782f */ /* 0x000fda0003800000 */
[----:B-1----:R-:W-:-:S04]  /*0d90*/  @P0 MOV R0, 0x10000 ;  /* 0x0001000000000802 */ /* 0x002fc80000000f00 */
[----:B------:R2:W-:Y:S03]  /*0da0*/  @P0 SYNCS.ARRIVE.TRANS64 RZ, [UR9], R0 ;  /* 0x00000000ffff09a7 */ /* 0x0005e60008000009 */
.L_x_20:
[----:B------:R-:W-:Y:S01]  /*0db0*/  USHF.L.U32 UR4, UR31, 0xd, URZ ;  /* 0x0000000d1f047899 */ /* 0x000fe200080006ff */
[----:B------:R-:W-:Y:S01]  /*0dc0*/  PLOP3.LUT P1, PT, PT, PT, PT, 0x80, 0x8 ;  /* 0x000000000008781c */ /* 0x000fe20003f2f070 */
[----:B------:R-:W-:Y:S02]  /*0dd0*/  UIADD3 UR31, UPT, UPT, UR31, 0x1, URZ ;  /* 0x000000011f1f7890 */ /* 0x000fe4000fffe0ff */
[----:B------:R-:W-:Y:S02]  /*0de0*/  UISETP.GT.U32.AND UP0, UPT, UR38, 0x3e, UPT ;  /* 0x0000003e2600788c */ /* 0x000fe4000bf04070 */
[----:B------:R-:W-:Y:S02]  /*0df0*/  UISETP.NE.AND UP1, UPT, UR31, 0x5, UPT ;  /* 0x000000051f00788c */ /* 0x000fe4000bf25270 */
[----:B------:R-:W-:Y:S02]  /*0e00*/  UIADD3 UR8, UPT, UPT, UR29, UR4, UR4 ;  /* 0x000000041d087290 */ /* 0x000fe4000fffe004 */
[----:B------:R-:W-:Y:S01]  /*0e10*/  USEL UR5, URZ, 0x1, UP1 ;  /* 0x00000001ff057887 */ /* 0x000fe20008800000 */
[----:B------:R-:W-:Y:S01]  /*0e20*/  PLOP3.LUT P0, PT, PT, PT, UP0, 0x80, 0x8 ;  /* 0x000000000008781c */ /* 0x000fe20003f0f008 */
[----:B------:R-:W-:-:S02]  /*0e30*/  UIADD3 UR4, UPT, UPT, UR26, UR4, UR4 ;  /* 0x000000041a047290 */ /* 0x000fc4000fffe004 */
[----:B------:R-:W-:Y:S02]  /*0e40*/  ULOP3.LUT UR32, UR32, UR5, URZ, 0x3c, !UPT ;  /* 0x0000000520207292 */ /* 0x000fe4000f8e3cff */
[----:B------:R-:W-:Y:S02]  /*0e50*/  USEL UR31, UR31, URZ, UP1 ;  /* 0x000000ff1f1f7287 */ /* 0x000fe40008800000 */
[----:B------:R-:W-:Y:S02]  /*0e60*/  USHF.L.U32 UR10, UR38, 0x6, URZ ;  /* 0x00000006260a7899 */ /* 0x000fe400080006ff */
[----:B------:R-:W-:Y:S02]  /*0e70*/  ULOP3.LUT UR9, UR9, 0xfefffff8, URZ, 0xc0, !UPT ;  /* 0xfefffff809097892 */ /* 0x000fe4000f8ec0ff */
[----:B------:R-:W-:Y:S02]  /*0e80*/  UIADD3 UR8, UPT, UPT, UR8, 0xc400, URZ ;  /* 0x0000c40008087890 */ /* 0x000fe4000fffe0ff */
[----:B------:R-:W-:-:S02]  /*0e90*/  UIADD3 UR4, UPT, UPT, UR4, 0x20400, URZ ;  /* 0x0002040004047890 */ /* 0x000fc4000fffe0ff */
[----:B------:R-:W-:Y:S02]  /*0ea0*/  @!UP0 USHF.L.U32 UR6, UR32, 0x1f, URZ ;  /* 0x0000001f20068899 */ /* 0x000fe400080006ff */
[----:B------:R-:W-:Y:S01]  /*0eb0*/  @!UP0 ULEA UR36, UR31, UR26, 0x3 ;  /* 0x0000001a1f248291 */ /* 0x000fe2000f8e18ff */
[----:B------:R-:W-:Y:S02]  /*0ec0*/  UMOV UR5, UR9 ;  /* 0x0000000900057c82 */ /* 0x000fe40008000000 */
[----:B------:R3:W-:Y:S01]  /*0ed0*/  UTMALDG.2D.MULTICAST.2CTA [UR8], [UR42], UR37, desc[URZ] ;  /* 0x0000ff082a0073b4 */ /* 0x0007e20008209825 */
[----:B-12---:R-:W-:Y:S01]  /*0ee0*/  IMAD.U32 R0, RZ, RZ, UR6 ;  /* 0x00000006ff007e24 */ /* 0x006fe2000f8e00ff */
[----:B------:R-:W-:Y:S01]  /*0ef0*/  UMOV UR6, UR10 ;  /* 0x0000000a00067c82 */ /* 0x000fe20008000000 */
[----:B------:R-:W-:-:S04]  /*0f00*/  UIADD3 UR38, UPT, UPT, UR38, 0x1, URZ ;  /* 0x0000000126267890 */ /* 0x000fc8000fffe0ff */
[----:B------:R-:W-:Y:S01]  /*0f10*/  UISETP.NE.AND UP0, UPT, UR38, 0x40, UPT ;  /* 0x000000402600788c */ /* 0x000fe2000bf05270 */
[----:B------:R3:W-:Y:S01]  /*0f20*/  UTMALDG.2D.2CTA [UR4], [UR40], desc[URZ] ;  /* 0x0000ff04280075b4 */ /* 0x0007e20008209000 */
[----:B------:R3:W1:Y:S07]  /*0f30*/  @!P0 SYNCS.PHASECHK.TRANS64.TRYWAIT P1, [UR36+0x28], R0 ;  /* 0x00002800ff0085a7 */ /* 0x00066e0008021124 */
[----:B------:R-:W-:Y:S05]  /*0f40*/  BRA.U UP0, `(.L_x_21) ;  /* 0xfffffffd00707547 */ /* 0x000fea000b83ffff */
[----:B---3--:R-:W2:Y:S01]  /*0f50*/  LDCU.64 UR4, c[0x0][0x5c0] ;  /* 0x0000b800ff0477ac */ /* 0x008ea20008000a00 */
[----:B------:R-:W-:-:S04]  /*0f60*/  ULEA.HI.SX32 UR33, UR27, UR33, 0x1e ;  /* 0x000000211b217291 */ /* 0x000fc8000f8ff2ff */
[----:B------:R-:W-:Y:S02]  /*0f70*/  UISETP.GE.AND UP0, UPT, UR33, 0x80, UPT ;  /* 0x000000802100788c */ /* 0x000fe4000bf06270 */
[----:B--2---:R-:W-:Y:S01]  /*0f80*/  UIMAD.WIDE.U32 UR6, UR33, UR5, URZ ;  /* 0x00000005210672a5 */ /* 0x004fe2000f8e00ff */
[----:B------:R-:W2:Y:S03]  /*0f90*/  LDCU UR5, c[0x0][0x5d0] ;  /* 0x0000ba00ff0577ac */ /* 0x000ea60008000800 */
[----:B------:R-:W-:-:S04]  /*0fa0*/  UIADD3 UR6, UPT, UPT, UR33, -UR7, URZ ;  /* 0x8000000721067290 */ /* 0x000fc8000fffe0ff */
[----:B------:R-:W-:-:S04]  /*0fb0*/  USHF.R.U32.HI UR6, URZ, UR20, UR6 ;  /* 0x00000014ff067299 */ /* 0x000fc80008011606 */
[----:B------:R-:W-:-:S04]  /*0fc0*/  UIADD3 UR7, UPT, UPT, UR7, UR6, URZ ;  /* 0x0000000607077290 */ /* 0x000fc8000fffe0ff */
[----:B------:R-:W-:-:S04]  /*0fd0*/  USHF.R.U32.HI UR7, URZ, UR19, UR7 ;  /* 0x00000013ff077299 */ /* 0x000fc80008011607 */
[----:B------:R-:W-:-:S04]  /*0fe0*/  UIADD3 UR7, UPT, UPT, -UR7, URZ, URZ ;  /* 0x000000ff07077290 */ /* 0x000fc8000fffe1ff */
[----:B------:R-:W-:-:S04]  /*0ff0*/  UIMAD UR7, UR4, UR7, UR33 ;  /* 0x00000007040772a4 */ /* 0x000fc8000f8e0221 */
[----:B--2---:R-:W-:Y:S01]  /*1000*/  UIMAD.WIDE.U32 UR8, UR7, UR5, URZ ;  /* 0x00000005070872a5 */ /* 0x004fe2000f8e00ff */
[----:B------:R-:W2:Y:S03]  /*1010*/  LDCU.64 UR4, c[0x0][0x5d8] ;  /* 0x0000bb00ff0477ac */ /* 0x000ea60008000a00 */
[----:B------:R-:W-:-:S04]  /*1020*/  UIADD3 UR6, UPT, UPT, UR7, -UR9, URZ ;  /* 0x8000000907067290 */ /* 0x000fc8000fffe0ff */
[----:B------:R-:W-:-:S04]  /*1030*/  USHF.R.U32.HI UR6, URZ, UR18, UR6 ;  /* 0x00000012ff067299 */ /* 0x000fc80008011606 */
[----:B------:R-:W-:-:S04]  /*1040*/  UIADD3 UR6, UPT, UPT, UR9, UR6, URZ ;  /* 0x0000000609067290 */ /* 0x000fc8000fffe0ff */
[----:B------:R-:W-:-:S04]  /*1050*/  USHF.R.U32.HI UR6, URZ, UR17, UR6 ;  /* 0x00000011ff067299 */ /* 0x000fc80008011606 */
[----:B--2---:R-:W-:Y:S01]  /*1060*/  UIMAD.WIDE.U32 UR8, UR6, UR5, URZ ;  /* 0x00000005060872a5 */ /* 0x004fe2000f8e00ff */
[----:B------:R-:W2:Y:S03]  /*1070*/  LDCU UR5, c[0x0][0x5cc] ;  /* 0x0000b980ff0577ac */ /* 0x000ea60008000800 */
[----:B------:R-:W-:-:S04]  /*1080*/  UIADD3 UR8, UPT, UPT, UR6, -UR9, URZ ;  /* 0x8000000906087290 */ /* 0x000fc8000fffe0ff */
[----:B------:R-:W-:-:S04]  /*1090*/  USHF.R.U32.HI UR8, URZ, UR16, UR8 ;  /* 0x00000010ff087299 */ /* 0x000fc80008011608 */
[----:B------:R-:W-:Y:S02]  /*10a0*/  UIADD3 UR8, UPT, UPT, UR9, UR8, URZ ;  /* 0x0000000809087290 */ /* 0x000fe4000fffe0ff */
[----:B------:R-:W-:Y:S02]  /*10b0*/  UIADD3 UR9, UPT, UPT, -UR6, URZ, URZ ;  /* 0x000000ff06097290 */ /* 0x000fe4000fffe1ff */
[----:B------:R-:W-:Y:S02]  /*10c0*/  USHF.R.U32.HI UR8, URZ, UR15, UR8 ;  /* 0x0000000fff087299 */ /* 0x000fe40008011608 */
[----:B--2---:R-:W-:Y:S02]  /*10d0*/  UIMAD UR5, UR5, UR9, UR7 ;  /* 0x00000009050572a4 */ /* 0x004fe4000f8e0207 */
[----:B------:R-:W-:-:S04]  /*10e0*/  UIADD3 UR8, UPT, UPT, -UR8, URZ, URZ ;  /* 0x000000ff08087290 */ /* 0x000fc8000fffe1ff */
[----:B------:R-:W-:Y:S01]  /*10f0*/  UIMAD UR7, UR4, UR8, UR6 ;  /* 0x00000008040772a4 */ /* 0x000fe2000f8e0206 */
[----:B------:R-:W-:Y:S11]  /*1100*/  BRA.U !UP0, `(.L_x_22) ;  /* 0xfffffff908a47547 */ /* 0x000ff6000b83ffff */
.L_x_17:
[----:B-1----:R-:W-:Y:S01]  /*1110*/  UIADD3 UR5, UPT, UPT, UR31, 0x2, URZ ;  /* 0x000000021f057890 */ /* 0x002fe2000fffe0ff */
[----:B------:R-:W1:Y:S01]  /*1120*/  S2UR UR26, SR_CgaCtaId ;  /* 0x00000000001a79c3 */ /* 0x000e620000008800 */
[----:B------:R-:W-:-:S04]  /*1130*/  UISETP.NE.AND UP0, UPT, UR31, 0x4, UPT ;  /* 0x000000041f00788c */ /* 0x000fc8000bf05270 */
[----:B------:R-:W-:-:S04]  /*1140*/  USEL UR5, UR5, 0x1, UP0 ;  /* 0x0000000105057887 */ /* 0x000fc80008000000 */
[----:B------:R-:W-:Y:S02]  /*1150*/  UIADD3 UR4, UPT, UPT, UR5, 0x1, URZ ;  /* 0x0000000105047890 */ /* 0x000fe4000fffe0ff */
[----:B------:R-:W-:-:S04]  /*1160*/  UISETP.NE.AND UP1, UPT, UR5, 0x5, UPT ;  /* 0x000000050500788c */ /* 0x000fc8000bf25270 */
[----:B------:R-:W-:Y:S02]  /*1170*/  USEL UR4, UR4, 0x1, UP1 ;  /* 0x0000000104047887 */ /* 0x000fe40008800000 */
[----:B------:R-:W-:Y:S02]  /*1180*/  UISETP.EQ.XOR UP1, UPT, UR31, 0x4, !UP1 ;  /* 0x000000041f00788c */ /* 0x000fe4000cf22a70 */
[----:B------:R-:W-:Y:S02]  /*1190*/  UIADD3 UR6, UPT, UPT, UR4, 0x1, URZ ;  /* 0x0000000104067890 */ /* 0x000fe4000fffe0ff */
[----:B------:R-:W-:Y:S02]  /*11a0*/  UISETP.NE.AND UP0, UPT, UR4, 0x5, UPT ;  /* 0x000000050400788c */ /* 0x000fe4000bf05270 */
[----:B------:R-:W-:Y:S02]  /*11b0*/  UISETP.EQ.XOR UP1, UPT, UR4, 0x5, UP1 ;  /* 0x000000050400788c */ /* 0x000fe40008f22a70 */
[----:B------:R-:W-:Y:S01]  /*11c0*/  USEL UR6, UR6, 0x1, UP0 ;  /* 0x0000000106067887 */ /* 0x000fe20008000000 */
[----:B------:R-:W-:-:S03]  /*11d0*/  UMOV UR4, 0x400 ;  /* 0x0000040000047882 */ /* 0x000fc60000000000 */
[----:B------:R-:W-:Y:S02]  /*11e0*/  UISETP.EQ.XOR UP1, UPT, UR6, 0x5, UP1 ;  /* 0x000000050600788c */ /* 0x000fe40008f22a70 */
[----:B------:R-:W-:Y:S02]  /*11f0*/  UISETP.NE.AND UP0, UPT, UR6, 0x5, UPT ;  /* 0x000000050600788c */ /* 0x000fe4000bf05270 */
[----:B------:R-:W-:Y:S02]  /*1200*/  USEL UR5, URZ, 0x1, !UP1 ;  /* 0x00000001ff057887 */ /* 0x000fe4000c800000 */
[----:B-1----:R-:W-:Y:S02]  /*1210*/  ULEA UR4, UR26, UR4, 0x18 ;  /* 0x000000041a047291 */ /* 0x002fe4000f8ec0ff */
[----:B------:R-:W-:Y:S02]  /*1220*/  ULOP3.LUT UR5, UR32, UR5, URZ, 0x3c, !UPT ;  /* 0x0000000520057292 */ /* 0x000fe4000f8e3cff */
[----:B------:R-:W-:-:S02]  /*1230*/  USEL UR6, UR6, URZ, UP0 ;  /* 0x000000ff06067287 */ /* 0x000fc40008000000 */
[----:B------:R-:W-:Y:S02]  /*1240*/  USHF.L.U32 UR5, UR5, 0x1f, URZ ;  /* 0x0000001f05057899 */ /* 0x000fe400080006ff */
[----:B------:R-:W-:Y:S02]  /*1250*/  ULEA UR4, UR6, UR4, 0x3 ;  /* 0x0000000406047291 */ /* 0x000fe4000f8e18ff */
[----:B------:R-:W-:Y:S02]  /*1260*/  UISETP.NE.AND UP0, UPT, UR22, URZ, UPT ;  /* 0x000000ff1600728c */ /* 0x000fe4000bf05270 */
[----:B------:R-:W-:-:S05]  /*1270*/  MOV R0, UR5 ;  /* 0x0000000500007c02 */ /* 0x000fca0008000f00 */
[----:B------:R-:W1:Y:S02]  /*1280*/  SYNCS.PHASECHK.TRANS64.TRYWAIT P0, [UR4+0x28], R0 ;  /* 0x00002800ff0075a7 */ /* 0x000e640008001104 */
[----:B-1----:R-:W-:Y:S05]  /*1290*/  @!P0 BRA `(.L_x_23) ;  /* 0x0000003400808947 */ /* 0x002fea0003800000 */
.L_x_59:
[----:B------:R-:W-:Y:S05]  /*12a0*/  BRA.U UP0, `(.L_x_16) ;  /* 0x00000001000c7547 */ /* 0x000fea000b800000 */
[----:B------:R-:W-:-:S13]  /*12b0*/  ELECT P0, URZ, PT ;  /* 0x0000000000ff782f */ /* 0x000fda0003800000 */
[----:B-1----:R-:W-:-:S04]  /*12c0*/  @P0 MOV R0, 0x10000 ;  /* 0x0001000000000802 */ /* 0x002fc80000000f00 */
[----:B------:R1:W-:Y:S03]  /*12d0*/  @P0 SYNCS.ARRIVE.TRANS64 RZ, [UR4], R0 ;  /* 0x00000000ffff09a7 */ /* 0x0003e60008000004 */
.L_x_16:
[----:B------:R-:W-:-:S09]  /*12e0*/  UISETP.NE.AND UP0, UPT, UR23, 0x4, UPT ;  /* 0x000000041700788c */ /* 0x000fd2000bf05270 */
[----:B------:R-:W-:Y:S05]  /*12f0*/  BRA.U UP0, `(.L_x_24) ;  /* 0x0000000900447547 */ /* 0x000fea000b800000 */
[----:B-1----:R-:W1:Y:S08]  /*1300*/  S2UR UR5, SR_CTAID.Z ;  /* 0x00000000000579c3 */ /* 0x002e700000002700 */
[----:B------:R-:W-:Y:S01]  /*1310*/  BAR.SYNC.DEFER_BLOCKING 0x2, 0xa0 ;  /* 0x0082800000007b1d */ /* 0x000fe20000010000 */
[----:B------:R-:W-:Y:S01]  /*1320*/  HFMA2 R6, -RZ, RZ, 0, 5.9604644775390625e-08 ;  /* 0x00000001ff067431 */ /* 0x000fe200000001ff */
[----:B------:R-:W-:Y:S01]  /*1330*/  MOV R5, 0x1 ;  /* 0x0000000100057802 */ /* 0x000fe20000000f00 */
[----:B-1----:R-:W-:-:S09]  /*1340*/  UISETP.GT.U32.AND UP0, UPT, UR5, 0x7f, UPT ;  /* 0x0000007f0500788c */ /* 0x002fd2000bf04070 */
[----:B------:R-:W-:Y:S05]  /*1350*/  BRA.U UP0, `(.L_x_25) ;  /* 0x0000000500f87547 */ /* 0x000fea000b800000 */
[----:B------:R-:W-:Y:S01]  /*1360*/  UMOV UR4, 0x400 ;  /* 0x0000040000047882 */ /* 0x000fe20000000000 */
[----:B------:R-:W1:Y:S01]  /*1370*/  LDCU UR8, c[0x0][0x374] ;  /* 0x00006e80ff0877ac */ /* 0x000e620008000800 */
[----:B------:R-:W-:Y:S01]  /*1380*/  MOV R5, 0x1 ;  /* 0x0000000100057802 */ /* 0x000fe20000000f00 */
[----:B------:R-:W-:Y:S01]  /*1390*/  ULEA UR4, UR26, UR4, 0x18 ;  /* 0x000000041a047291 */ /* 0x000fe2000f8ec0ff */
[----:B------:R-:W1:Y:S01]  /*13a0*/  LDCU UR7, c[0x0][0x370] ;  /* 0x00006e00ff0777ac */ /* 0x000e620008000800 */
[----:B------:R-:W5:Y:S07]  /*13b0*/  LDCU UR6, c[0x0][0x378] ;  /* 0x00006f00ff0677ac */ /* 0x000f6e0008000800 */
[----:B------:R-:W4:Y:S01]  /*13c0*/  LDS R0, [UR4+0x78] ;  /* 0x00007804ff007984 */ /* 0x000f220008000800 */
[----:B------:R-:W-:Y:S01]  /*13d0*/  ULOP3.LUT UR27, UR13, 0x1, URZ, 0x3c, !UPT ;  /* 0x000000010d1b7892 */ /* 0x000fe2000f8e3cff */
[----:B------:R-:W-:Y:S01]  /*13e0*/  UMOV UR10, 0x5 ;  /* 0x00000005000a7882 */ /* 0x000fe20000000000 */
[----:B------:R-:W-:-:S02]  /*13f0*/  ULOP3.LUT UR9, UR26, 0x3, URZ, 0xc0, !UPT ;  /* 0x000000031a097892 */ /* 0x000fc4000f8ec0ff */
[----:B------:R-:W-:Y:S01]  /*1400*/  USHF.L.U32 UR10, UR10, UR27, URZ ;  /* 0x0000001b0a0a7299 */ /* 0x000fe200080006ff */
[----:B------:R-:W-:Y:S01]  /*1410*/  UMOV UR47, 0x10402490 ;  /* 0x10402490002f7882 */ /* 0x000fe20000000000 */
[----:B------:R-:W-:Y:S01]  /*1420*/  UIADD3 UR27, UPT, UPT, UR14, UR27, URZ ;  /* 0x0000001b0e1b7290 */ /* 0x000fe2000fffe0ff */
[----:B------:R-:W-:Y:S01]  /*1430*/  UMOV UR11, 0x1 ;  /* 0x00000001000b7882 */ /* 0x000fe20000000000 */
[----:B------:R-:W-:Y:S02]  /*1440*/  UIADD3 UR26, UPT, UPT, UR4, 0xc400, URZ ;  /* 0x0000c400041a7890 */ /* 0x000fe4000fffe0ff */
[----:B------:R-:W-:Y:S02]  /*1450*/  UIADD3 UR14, UPT, UPT, UR4, 0x20400, URZ ;  /* 0x00020400040e7890 */ /* 0x000fe4000fffe0ff */
[----:B-1----:R-:W-:Y:S02]  /*1460*/  UIMAD UR7, UR8, UR7, URZ ;  /* 0x00000007080772a4 */ /* 0x002fe4000f8e02ff */
[----:B------:R-:W-:-:S02]  /*1470*/  USEL UR46, URZ, 0x4000, UP6 ;  /* 0x00004000ff2e7887 */ /* 0x000fc4000b000000 */
[----:B------:R-:W-:Y:S02]  /*1480*/  USEL UR47, UR47, 0x10400490, !UP5 ;  /* 0x104004902f2f7887 */ /* 0x000fe4000e800000 */
[----:B------:R-:W-:Y:S02]  /*1490*/  USHF.L.U32 UR9, UR11, UR9, URZ ;  /* 0x000000090b097299 */ /* 0x000fe400080006ff */
[----:B------:R-:W-:Y:S02]  /*14a0*/  USHF.L.U32 UR11, UR11, UR27, URZ ;  /* 0x0000001b0b0b7299 */ /* 0x000fe400080006ff */
[----:B------:R-:W-:Y:S02]  /*14b0*/  USHF.R.U32.HI UR26, URZ, 0x4, UR26 ;  /* 0x00000004ff1a7899 */ /* 0x000fe4000801161a */
[----:B------:R-:W-:Y:S02]  /*14c0*/  USHF.R.U32.HI UR14, URZ, 0x4, UR14 ;  /* 0x00000004ff0e7899 */ /* 0x000fe4000801160e */
[----:B-----5:R-:W-:-:S02]  /*14d0*/  UIMAD UR6, UR7, UR6, URZ ;  /* 0x00000006070672a4 */ /* 0x020fc4000f8e02ff */
[----:B------:R-:W-:Y:S02]  /*14e0*/  UIADD3 UR47, UPT, UPT, UR46, UR47, URZ ;  /* 0x0000002f2e2f7290 */ /* 0x000fe4000fffe0ff */
[----:B------:R-:W-:Y:S02]  /*14f0*/  ULOP3.LUT UR9, UR11, UR9, UR10, 0xfe, !UPT ;  /* 0x000000090b097292 */ /* 0x000fe4000f8efe0a */
[----:B------:R-:W-:Y:S02]  /*1500*/  ULOP3.LUT UR26, UR26, 0x3fc0, URZ, 0xc0, !UPT ;  /* 0x00003fc01a1a7892 */ /* 0x000fe4000f8ec0ff */
[----:B------:R-:W-:Y:S01]  /*1510*/  ULOP3.LUT UR10, UR14, 0x3fc0, URZ, 0xc0, !UPT ;  /* 0x00003fc00e0a7892 */ /* 0x000fe2000f8ec0ff */
[----:B----4-:R-:W-:Y:S01]  /*1520*/  R2UR UR33, R0 ;  /* 0x00000000002172ca */ /* 0x010fe200000e0000 */
[----:B------:R-:W-:Y:S02]  /*1530*/  USHF.R.S32.HI UR32, URZ, 0x1f, UR6 ;  /* 0x0000001fff207899 */ /* 0x000fe40008011406 */
[----:B------:R-:W-:-:S02]  /*1540*/  ULOP3.LUT UR25, UR9, 0xffff, UR25, 0xc8, !UPT ;  /* 0x0000ffff09197892 */ /* 0x000fc4000f8ec819 */
[----:B------:R-:W-:Y:S02]  /*1550*/  ULOP3.LUT UR24, UR24, 0xffff, URZ, 0xc0, !UPT ;  /* 0x0000ffff18187892 */ /* 0x000fe4000f8ec0ff */
[----:B------:R-:W-:Y:S02]  /*1560*/  UISETP.NE.AND UP0, UPT, UR22, URZ, UPT ;  /* 0x000000ff1600728c */ /* 0x000fe4000bf05270 */
[----:B------:R-:W-:Y:S02]  /*1570*/  ULOP3.LUT UR9, UR26, 0x10000, URZ, 0xfc, !UPT ;  /* 0x000100001a097892 */ /* 0x000fe4000f8efcff */
[----:B------:R-:W-:Y:S02]  /*1580*/  ULOP3.LUT UR10, UR10, 0x10000, URZ, 0xfc, !UPT ;  /* 0x000100000a0a7892 */ /* 0x000fe4000f8efcff */
[----:B------:R-:W-:Y:S02]  /*1590*/  ULEA.HI UR32, UR32, UR6, URZ, 0x2 ;  /* 0x0000000620207291 */ /* 0x000fe4000f8f10ff */
[----:B------:R-:W-:Y:S01]  /*15a0*/  UISETP.NE.AND UP1, UPT, UR22, URZ, UPT ;  /* 0x000000ff1600728c */ /* 0x000fe2000bf25270 */
[----:B------:R-:W-:Y:S01]  /*15b0*/  UMOV UR14, UR5 ;  /* 0x00000005000e7c82 */ /* 0x000fe20008000000 */
[----:B------:R-:W-:Y:S01]  /*15c0*/  UMOV UR31, URZ ;  /* 0x000000ff001f7c82 */ /* 0x000fe20008000000 */
[----:B------:R-:W-:Y:S01]  /*15d0*/  UMOV UR30, URZ ;  /* 0x000000ff001e7c82 */ /* 0x000fe20008000000 */
[----:B------:R-:W-:Y:S01]  /*15e0*/  UMOV UR29, URZ ;  /* 0x000000ff001d7c82 */ /* 0x000fe20008000000 */
[----:B------:R-:W-:Y:S01]  /*15f0*/  UMOV UR46, URZ ;  /* 0x000000ff002e7c82 */ /* 0x000fe20008000000 */
[----:B------:R-:W-:Y:S01]  /*1600*/  UMOV UR38, URZ ;  /* 0x000000ff00267c82 */ /* 0x000fe20008000000 */
[----:B------:R-:W-:Y:S01]  /*1610*/  UMOV UR39, UR47 ;  /* 0x0000002f00277c82 */ /* 0x000fe20008000000 */
[----:B------:R-:W-:Y:S01]  /*1620*/  UMOV UR36, URZ ;  /* 0x000000ff00247c82 */ /* 0x000fe20008000000 */
[----:B------:R-:W-:Y:S01]  /*1630*/  UMOV UR37, UR47 ;  /* 0x0000002f00257c82 */ /* 0x000fe20008000000 */
[----:B------:R-:W-:Y:S01]  /*1640*/  UMOV UR34, URZ ;  /* 0x000000ff00227c82 */ /* 0x000fe20008000000 */
[----:B------:R-:W-:-:S05]  /*1650*/  UMOV UR35, UR47 ;  /* 0x0000002f00237c82 */ /* 0x000fca0008000000 */
.L_x_33:
[----:B-1----:R-:W-:Y:S01]  /*1660*/  PLOP3.LUT P1, PT, PT, PT, PT, 0x80, 0x8 ;  /* 0x000000000008781c */ /* 0x002fe20003f2f070 */
[----:B----4-:R-:W-:Y:S02]  /*1670*/  ULEA UR8, UR31, UR33, 0x8 ;  /* 0x000000211f087291 */ /* 0x010fe4000f8e40ff */
[----:B------:R-:W-:Y:S02]  /*1680*/  ULEA.HI.SX32 UR14, UR32, UR14, 0x1e ;  /* 0x0000000e200e7291 */ /* 0x000fe4000f8ff2ff */
[----:B------:R-:W-:Y:S02]  /*1690*/  UPLOP3.LUT UP4, UPT, UPT, UPT, UPT, 0x40, 0x4 ;  /* 0x000000000004789c */ /* 0x000fe40003f8e870 */
[----:B------:R-:W-:Y:S01]  /*16a0*/  ULEA UR7, UR31, UR4, 0x3 ;  /* 0x000000041f077291 */ /* 0x000fe2000f8e18ff */
[----:B-----5:R-:W-:Y:S11]  /*16b0*/  BRA.U UP0, `(.L_x_26) ;  /* 0x00000001001c7547 */ /* 0x020ff6000b800000 */
[----:B------:R-:W-:Y:S01]  /*16c0*/  USHF.L.U32 UR5, UR30, 0x1f, URZ ;  /* 0x0000001f1e057899 */ /* 0x000fe200080006ff */
[----:B------:R-:W-:Y:S01]  /*16d0*/  SHF.L.U32 R2, R5, 0x1f, RZ ;  /* 0x0000001f05027819 */ /* 0x000fe200000006ff */
[----:B------:R-:W-:-:S04]  /*16e0*/  ULEA UR6, UR29, UR4, 0x3 ;  /* 0x000000041d067291 */ /* 0x000fc8000f8e18ff */
[----:B------:R-:W-:-:S05]  /*16f0*/  MOV R0, UR5 ;  /* 0x0000000500007c02 */ /* 0x000fca0008000f00 */
[----:B------:R1:W4:Y:S01]  /*1700*/  SYNCS.PHASECHK.TRANS64.TRYWAIT P1, [UR6], R0 ;  /* 0x00000000ff0075a7 */ /* 0x0003220008021106 */
[----:B------:R-:W5:Y:S02]  /*1710*/  SYNCS.PHASECHK.TRANS64.TRYWAIT P0, [UR7+0x60], R2 ;  /* 0x00006002ff0075a7 */ /* 0x000f640008001107 */
[----:B-1--45:R-:W-:Y:S05]  /*1720*/  @!P0 BRA `(.L_x_27) ;  /* 0x00000030007c8947 */ /* 0x032fea0003800000 */
.L_x_26:
[----:B------:R-:W-:-:S05]  /*1730*/  UMOV UR27, URZ ;  /* 0x000000ff001b7c82 */ /* 0x000fca0008000000 */
.L_x_31:
[----:B-1--45:R-:W-:Y:S05]  /*1740*/  BRA.U UP0, `(.L_x_28) ;  /* 0x0000000100887547 */ /* 0x032fea000b800000 */
[----:B------:R-:W-:Y:S02]  /*1750*/  USHF.L.U32 UR11, UR29, 0xa, URZ ;  /* 0x0000000a1d0b7899 */ /* 0x000fe400080006ff */
[----:B------:R-:W-:Y:S02]  /*1760*/  ULEA UR5, UR29, UR4, 0x3 ;  /* 0x000000041d057291 */ /* 0x000fe4000f8e18ff */
[----:B------:R-:W-:Y:S02]  /*1770*/  UIADD3 UR6, UPT, UPT, UR11, 0x6, URZ ;  /* 0x000000060b067890 */ /* 0x000fe4000fffe0ff */
[----:B------:R-:W-:Y:S02]  /*1780*/  UIADD3 UR50, UPT, UPT, UR11, UR10, URZ ;  /* 0x0000000a0b327290 */ /* 0x000fe4000fffe0ff */
[----:B------:R-:W-:Y:S02]  /*1790*/  UIADD3 UR28, UPT, UPT, UR6, UR10, URZ ;  /* 0x0000000a061c7290 */ /* 0x000fe4000fffe0ff */
[----:B------:R-:W-:Y:S02]  /*17a0*/  UIADD3 UR48, UPT, UPT, UR11, UR9, URZ ;  /* 0x000000090b307290 */ /* 0x000fe4000fffe0ff */
[----:B------:R-:W-:Y:S02]  /*17b0*/  UIADD3 UR44, UPT, UPT, UR10, 0x2, UR11 ;  /* 0x000000020a2c7890 */ /* 0x000fe4000fffe00b */
[----:B------:R-:W-:Y:S02]  /*17c0*/  UIADD3 UR42, UPT, UPT, UR9, 0x2, UR11 ;  /* 0x00000002092a7890 */ /* 0x000fe4000fffe00b */
[----:B------:R-:W-:Y:S02]  /*17d0*/  UIADD3 UR40, UPT, UPT, UR10, 0x4, UR11 ;  /* 0x000000040a287890 */ /* 0x000fe4000fffe00b */
[----:B------:R-:W-:Y:S02]  /*17e0*/  UIADD3 UR52, UPT, UPT, UR9, 0x4, UR11 ;  /* 0x0000000409347890 */ /* 0x000fe4000fffe00b */
[----:B------:R-:W-:Y:S02]  /*17f0*/  UIADD3 UR26, UPT, UPT, UR5, 0x28, URZ ;  /* 0x00000028051a7890 */ /* 0x000fe4000fffe0ff */
[----:B------:R-:W-:Y:S01]  /*1800*/  UIADD3 UR6, UPT, UPT, UR6, UR9, URZ ;  /* 0x0000000906067290 */ /* 0x000fe2000fffe0ff */
[----:B------:R-:W-:Y:S01]  /*1810*/  UMOV UR51, 0x40004040 ;  /* 0x4000404000337882 */ /* 0x000fe20000000000 */
[----:B------:R-:W-:Y:S01]  /*1820*/  UMOV UR49, 0x40004040 ;  /* 0x4000404000317882 */ /* 0x000fe20000000000 */
[----:B------:R-:W-:Y:S01]  /*1830*/  UMOV UR45, 0x40004040 ;  /* 0x40004040002d7882 */ /* 0x000fe20000000000 */
[----:B------:R-:W-:Y:S01]  /*1840*/  UMOV UR43, 0x40004040 ;  /* 0x40004040002b7882 */ /* 0x000fe20000000000 */
[----:B------:R-:W-:Y:S01]  /*1850*/  UMOV UR41, 0x40004040 ;  /* 0x4000404000297882 */ /* 0x000fe20000000000 */
[----:B------:R-:W-:Y:S01]  /*1860*/  UMOV UR53, 0x40004040 ;  /* 0x4000404000357882 */ /* 0x000fe20000000000 */
[----:B------:R-:W-:Y:S05]  /*1870*/  @P1 BRA `(.L_x_29) ;  /* 0x0000000000101947 */ /* 0x000fea0003800000 */
[----:B------:R-:W-:Y:S06]  /*1880*/  USHF.L.U32 UR11, UR30, 0x1f, URZ ;  /* 0x0000001f1e0b7899 */ /* 0x000fec00080006ff */
[----:B-1----:R-:W-:Y:S04]  /*1890*/  MOV R0, UR11 ;  /* 0x0000000b00007c02 */ /* 0x002fe80008000f00 */
[----:B------:R-:W1:Y:S02]  /*18a0*/  SYNCS.PHASECHK.TRANS64.TRYWAIT P0, [UR5], R0 ;  /* 0x00000000ff0075a7 */ /* 0x000e640008001105 */
[----:B-1----:R-:W-:Y:S05]  /*18b0*/  @!P0 BRA `(.L_x_30) ;  /* 0x0000003000348947 */ /* 0x002fea0003800000 */
.L_x_29:
[----:B------:R4:W-:Y:S01]  /*18c0*/  UTCHMMA.2CTA gdesc[UR48], gdesc[UR50], tmem[UR8], tmem[UR46], idesc[UR47], UP4 ;  /* 0x00ff2e32300075ea */ /* 0x0009e2000a200008 */
[----:B------:R-:W-:Y:S01]  /*18d0*/  UPLOP3.LUT UP4, UPT, UPT, UPT, UPT, 0x80, 0x8 ;  /* 0x000000000008789c */ /* 0x000fe20003f8f070 */
[----:B------:R4:W-:Y:S01]  /*18e0*/  UTCHMMA.2CTA gdesc[UR42], gdesc[UR44], tmem[UR8], tmem[UR38], idesc[UR39], UPT ;  /* 0x00ff262c2a0075ea */ /* 0x0009e2000ba00008 */
[----:B------:R4:W-:Y:S01]  /*18f0*/  UTCHMMA.2CTA gdesc[UR52], gdesc[UR40], tmem[UR8], tmem[UR36], idesc[UR37], UPT ;  /* 0x00ff2428340075ea */ /* 0x0009e2000ba00008 */
[----:B------:R-:W-:Y:S01]  /*1900*/  UMOV UR54, UR28 ;  /* 0x0000001c00367c82 */ /* 0x000fe20008000000 */
[----:B------:R-:W-:Y:S01]  /*1910*/  UMOV UR55, 0x40004040 ;  /* 0x4000404000377882 */ /* 0x000fe20000000000 */
[----:B------:R-:W-:Y:S01]  /*1920*/  UMOV UR56, UR6 ;  /* 0x0000000600387c82 */ /* 0x000fe20008000000 */
[----:B------:R-:W-:Y:S02]  /*1930*/  UMOV UR57, 0x40004040 ;  /* 0x4000404000397882 */ /* 0x000fe40000000000 */
[----:B------:R4:W-:Y:S01]  /*1940*/  UTCHMMA.2CTA gdesc[UR56], gdesc[UR54], tmem[UR8], tmem[UR34], idesc[UR35], UPT ;  /* 0x00ff2236380075ea */ /* 0x0009e2000ba00008 */
[----:B------:R4:W-:Y:S01]  /*1950*/  UTCBAR.2CTA.MULTICAST [UR26], URZ, UR25 ;  /* 0x000000ff1a0073e9 */ /* 0x0009e20008200819 */
[----:B------:R-:W-:Y:S01]  /*1960*/  NOP ;  /* 0x0000000000007918 */ /* 0x000fe20000000000 */
.L_x_28:
[----:B------:R-:W-:Y:S01]  /*1970*/  UIADD3 UR29, UPT, UPT, UR29, 0x1, URZ ;  /* 0x000000011d1d7890 */ /* 0x000fe2000fffe0ff */
[----:B------:R-:W-:Y:S01]  /*1980*/  PLOP3.LUT P1, PT, PT, PT, PT, 0x80, 0x8 ;  /* 0x000000000008781c */ /* 0x000fe20003f2f070 */
[----:B------:R-:W-:Y:S02]  /*1990*/  UISETP.GT.U32.AND UP3, UPT, UR27, 0x3e, UPT ;  /* 0x0000003e1b00788c */ /* 0x000fe4000bf64070 */
[----:B------:R-:W-:Y:S02]  /*19a0*/  UISETP.NE.AND UP2, UPT, UR29, 0x5, UPT ;  /* 0x000000051d00788c */ /* 0x000fe4000bf45270 */
[----:B------:R-:W-:Y:S02]  /*19b0*/  UISETP.NE.OR UP3, UPT, UR22, URZ, UP3 ;  /* 0x000000ff1600728c */ /* 0x000fe40009f65670 */
[----:B------:R-:W-:Y:S02]  /*19c0*/  USEL UR5, URZ, 0x1, UP2 ;  /* 0x00000001ff057887 */ /* 0x000fe40009000000 */
[----:B------:R-:W-:Y:S02]  /*19d0*/  USEL UR29, UR29, URZ, UP2 ;  /* 0x000000ff1d1d7287 */ /* 0x000fe40009000000 */
[----:B------:R-:W-:Y:S01]  /*19e0*/  ULOP3.LUT UR30, UR30, UR5, URZ, 0x3c, !UPT ;  /* 0x000000051e1e7292 */ /* 0x000fe2000f8e3cff */
[----:B------:R-:W-:Y:S01]  /*19f0*/  PLOP3.LUT P0, PT, PT, PT, UP3, 0x80, 0x8 ;  /* 0x000000000008781c */ /* 0x000fe20003f0f038 */
[----:B------:R-:W-:Y:S03]  /*1a00*/  UIADD3 UR27, UPT, UPT, UR27, 0x1, URZ ;  /* 0x000000011b1b7890 */ /* 0x000fe6000fffe0ff */
[----:B------:R-:W-:Y:S02]  /*1a10*/  @!UP3 USHF.L.U32 UR5, UR30, 0x1f, URZ ;  /* 0x0000001f1e05b899 */ /* 0x000fe400080006ff */
[----:B------:R-:W-:Y:S02]  /*1a20*/  @!UP3 ULEA UR6, UR29, UR4, 0x3 ;  /* 0x000000041d06b291 */ /* 0x000fe4000f8e18ff */
[----:B------:R-:W-:Y:S02]  /*1a30*/  UISETP.NE.AND UP2, UPT, UR27, 0x40, UPT ;  /* 0x000000401b00788c */ /* 0x000fe4000bf45270 */
[----:B-1----:R-:W-:Y:S05]  /*1a40*/  IMAD.U32 R0, RZ, RZ, UR5 ;  /* 0x00000005ff007e24 */ /* 0x002fea000f8e00ff */
[----:B------:R5:W1:Y:S02]  /*1a50*/  @!P0 SYNCS.PHASECHK.TRANS64.TRYWAIT P1, [UR6], R0 ;  /* 0x00000000ff0085a7 */ /* 0x000a640008021106 */
[----:B------:R-:W-:Y:S05]  /*1a60*/  BRA.U UP2, `(.L_x_31) ;  /* 0xfffffffd02347547 */ /* 0x000fea000b83ffff */
[----:B------:R-:W-:Y:S05]  /*1a70*/  BRA.U UP1, `(.L_x_32) ;  /* 0x00000001010c7547 */ /* 0x000fea000b800000 */
[----:B------:R-:W-:-:S09]  /*1a80*/  UIADD3 UR7, UPT, UPT, UR7, 0x50, URZ ;  /* 0x0000005007077890 */ /* 0x000fd2000fffe0ff */
[----:B------:R4:W-:Y:S01]  /*1a90*/  UTCBAR.2CTA.MULTICAST [UR7], URZ, UR24 ;  /* 0x000000ff070073e9 */ /* 0x0009e20008200818 */
[----:B------:R-:W-:Y:S02]  /*1aa0*/  NOP ;  /* 0x0000000000007918 */ /* 0x000fe40000000000 */
.L_x_32:
[----:B------:R-:W-:-:S04]  /*1ab0*/  UIADD3 UR31, UPT, UPT, UR31, 0x1, URZ ;  /* 0x000000011f1f7890 */ /* 0x000fc8000fffe0ff */
[----:B------:R-:W-:-:S04]  /*1ac0*/  UISETP.NE.AND UP2, UPT, UR31, 0x2, UPT ;  /* 0x000000021f00788c */ /* 0x000fc8000bf45270 */
[----:B------:R-:W-:Y:S02]  /*1ad0*/  USEL UR31, UR31, URZ, UP2 ;  /* 0x000000ff1f1f7287 */ /* 0x000fe40009000000 */
[----:B------:R-:W-:Y:S02]  /*1ae0*/  USEL UR5, URZ, 0x1, UP2 ;  /* 0x00000001ff057887 */ /* 0x000fe40009000000 */
[----:B------:R-:W-:-:S04]  /*1af0*/  UISETP.GE.AND UP2, UPT, UR14, 0x80, UPT ;  /* 0x000000800e00788c */ /* 0x000fc8000bf46270 */
[----:B------:R-:W-:-:S05]  /*1b00*/  LOP3.LUT R5, R5, UR5, RZ, 0x3c, !PT ;  /* 0x0000000505057c12 */ /* 0x000fca000f8e3cff */
[----:B------:R-:W-:Y:S05]  /*1b10*/  BRA.U !UP2, `(.L_x_33) ;  /* 0xfffffff90ad07547 */ /* 0x000fea000b83ffff */
[----:B------:R-:W-:-:S06]  /*1b20*/  UIADD3 UR31, UPT, UPT, UR31, 0x1, URZ ;  /* 0x000000011f1f7890 */ /* 0x000fcc000fffe0ff */
[----:B------:R-:W-:Y:S02]  /*1b30*/  MOV R6, UR31 ;  /* 0x0000001f00067c02 */ /* 0x000fe40008000f00 */
.L_x_25:
[----:B------:R-:W-:-:S09]  /*1b40*/  UISETP.NE.AND UP0, UPT, UR13, URZ, UPT ;  /* 0x000000ff0d00728c */ /* 0x000fd2000bf05270 */
[----:B------:R-:W-:Y:S05]  /*1b50*/  BRA.U UP0, `(.L_x_24) ;  /* 0x00000001002c7547 */ /* 0x000fea000b800000 */
[----:B-----5:R-:W5:Y:S01]  /*1b60*/  S2R R0, SR_CgaCtaId ;  /* 0x0000000000007919 */ /* 0x020f620000008800 */
[----:B------:R-:W-:Y:S02]  /*1b70*/  ISETP.NE.AND P0, PT, R6, 0x2, PT ;  /* 0x000000020600780c */ /* 0x000fe40003f05270 */
[----:B------:R-:W-:Y:S02]  /*1b80*/  MOV R3, 0x400 ;  /* 0x0000040000037802 */ /* 0x000fe40000000f00 */
[----:B------:R-:W-:-:S04]  /*1b90*/  SEL R2, RZ, 0x1, P0 ;  /* 0x00000001ff027807 */ /* 0x000fc80000000000 */
[----:B------:R-:W-:-:S05]  /*1ba0*/  LOP3.LUT R2, R5, R2, RZ, 0x3c, !PT ;  /* 0x0000000205027212 */ /* 0x000fca00078e3cff */
[----:B------:R-:W-:Y:S01]  /*1bb0*/  IMAD.U32 R2, R2, -0x80000000, RZ ;  /* 0x8000000002027824 */ /* 0x000fe200078e00ff */
[----:B-----5:R-:W-:Y:S02]  /*1bc0*/  LEA R0, R0, R3, 0x18 ;  /* 0x0000000300007211 */ /* 0x020fe400078ec0ff */
[----:B------:R-:W-:-:S05]  /*1bd0*/  SEL R3, R6, RZ, P0 ;  /* 0x000000ff06037207 */ /* 0x000fca0000000000 */
[----:B------:R-:W-:-:S04]  /*1be0*/  IMAD R0, R3, 0x8, R0 ;  /* 0x0000000803007824 */ /* 0x000fc800078e0200 */
[----:B------:R-:W5:Y:S02]  /*1bf0*/  SYNCS.PHASECHK.TRANS64.TRYWAIT P0, [R0+URZ+0x60], R2 ;  /* 0x00006002000075a7 */ /* 0x000f6400080011ff */
[----:B-----5:R-:W-:Y:S05]  /*1c00*/  @!P0 BRA `(.L_x_34) ;  /* 0x0000002c00808947 */ /* 0x020fea0003800000 */
.L_x_24:
[----:B------:R-:W-:-:S06]  /*1c10*/  UISETP.GT.AND UP0, UPT, UR23, 0x3, UPT ;  /* 0x000000031700788c */ /* 0x000fcc000bf04270 */
[----:B------:R-:W-:-:S13]  /*1c20*/  PLOP3.LUT P0, PT, PT, PT, UP0, 0x80, 0x8 ;  /* 0x000000000008781c */ /* 0x000fda0003f0f008 */
[----:B-12345:R-:W-:Y:S05]  /*1c30*/  @P0 EXIT ;  /* 0x000000000000094d */ /* 0x03efea0003800000 */
[----:B------:R-:W-:-:S09]  /*1c40*/  UISETP.NE.AND UP0, UPT, UR23, URZ, UPT ;  /* 0x000000ff1700728c */ /* 0x000fd2000bf05270 */
[----:B------:R-:W-:Y:S05]  /*1c50*/  BRA.U UP0, `(.L_x_35) ;  /* 0x00000005008c7547 */ /* 0x000fea000b800000 */
[----:B------:R-:W1:Y:S01]  /*1c60*/  S2R R6, SR_CgaCtaId ;  /* 0x0000000000067919 */ /* 0x000e620000008800 */
[----:B------:R-:W-:Y:S01]  /*1c70*/  NOP ;  /* 0x0000000000007918 */ /* 0x000fe20000000000 */
[----:B------:R-:W-:Y:S02]  /*1c80*/  MOV R3, 0x40 ;  /* 0x0000004000037802 */ /* 0x000fe40000000f00 */
[----:B------:R-:W-:Y:S02]  /*1c90*/  MOV R5, 0x400 ;  /* 0x0000040000057802 */ /* 0x000fe40000000f00 */
[C---:B-1----:R-:W-:Y:S02]  /*1ca0*/  LEA R0, R6.reuse, R3, 0x18 ;  /* 0x0000000306007211 */ /* 0x042fe400078ec0ff */
[----:B------:R-:W-:-:S04]  /*1cb0*/  LEA R5, R6, R5, 0x18 ;  /* 0x0000000506057211 */ /* 0x000fc800078ec0ff */
[----:B------:R-:W1:Y:S02]  /*1cc0*/  LDS.U8 R0, [R0] ;  /* 0x0000000000007984 */ /* 0x000e640000000000 */
[----:B-1----:R-:W-:-:S13]  /*1cd0*/  ISETP.NE.AND P0, PT, R0, RZ, PT ;  /* 0x000000ff0000720c */ /* 0x002fda0003f05270 */
[----:B------:R-:W-:Y:S05]  /*1ce0*/  @P0 BRA `(.L_x_36) ;  /* 0x0000000400500947 */ /* 0x000fea0003800000 */
[C---:B------:R-:W-:Y:S02]  /*1cf0*/  LOP3.LUT R0, R6.reuse, 0x1, RZ, 0xc0, !PT ;  /* 0x0000000106007812 */ /* 0x040fe400078ec0ff */
[----:B------:R-:W-:Y:S02]  /*1d00*/  LOP3.LUT R13, R6, 0x1, RZ, 0x3c, !PT ;  /* 0x00000001060d7812 */ /* 0x000fe400078e3cff */
[----:B------:R-:W-:-:S13]  /*1d10*/  ISETP.NE.U32.AND P1, PT, R0, 0x1, PT ;  /* 0x000000010000780c */ /* 0x000fda0003f25070 */
[----:B------:R-:W-:Y:S05]  /*1d20*/  @!P1 BRA `(.L_x_37) ;  /* 0x0000000000c49947 */ /* 0x000fea0003800000 */
[----:B------:R-:W-:Y:S01]  /*1d30*/  ELECT P0, URZ, PT ;  /* 0x0000000000ff782f */ /* 0x000fe20003800000 */
[----:B------:R-:W-:-:S12]  /*1d40*/  BSSY B0, `(.L_x_37) ;  /* 0x000002f000007945 */ /* 0x000fd80003800000 */
[----:B------:R-:W-:Y:S05]  /*1d50*/  @!P0 BRA `(.L_x_38) ;  /* 0x0000000000b48947 */ /* 0x000fea0003800000 */
[----:B------:R-:W-:-:S05]  /*1d60*/  UMOV UR4, 0x10 ;  /* 0x0000001000047882 */ /* 0x000fca0000000000 */
[----:B------:R-:W-:Y:S04]  /*1d70*/  DEPBAR.LE SB1, 0x36 ;  /* 0x00009d800000791a */ /* 0x000fe80000000000 */
[----:B------:R-:W1:Y:S02]  /*1d80*/  UTCATOMSWS.2CTA.FIND_AND_SET.ALIGN UP0, UR4, UR4 ;  /* 0x00000004000475e3 */ /* 0x000e640008200800 */
[----:B-1----:R-:W-:Y:S01]  /*1d90*/  PLOP3.LUT P0, PT, PT, PT, UP0, 0x80, 0x8 ;  /* 0x000000000008781c */ /* 0x002fe20003f0f008 */
[----:B------:R-:W-:-:S03]  /*1da0*/  IMAD.U32 R12, RZ, RZ, UR4 ;  /* 0x00000004ff0c7e24 */ /* 0x000fc6000f8e00ff */
[----:B------:R-:W-:-:S04]  /*1db0*/  SEL R0, RZ, 0xffffffff, !P0 ;  /* 0xffffffffff007807 */ /* 0x000fc80004000000 */
[----:B------:R-:W-:-:S13]  /*1dc0*/  ISETP.NE.AND P0, PT, R0, RZ, PT ;  /* 0x000000ff0000720c */ /* 0x000fda0003f05270 */
[----:B------:R-:W-:Y:S05]  /*1dd0*/  @P0 BRA `(.L_x_39) ;  /* 0x0000000000240947 */ /* 0x000fea0003800000 */
.L_x_40:
[----:B------:R-:W-:Y:S05]  /*1de0*/  NANOSLEEP 0x64 ;  /* 0x000000640000795d */ /* 0x000fea0003800000 */
[----:B------:R-:W-:-:S05]  /*1df0*/  UMOV UR4, 0x10 ;  /* 0x0000001000047882 */ /* 0x000fca0000000000 */
[----:B------:R-:W-:Y:S04]  /*1e00*/  DEPBAR.LE SB1, 0x36 ;  /* 0x00009d800000791a */ /* 0x000fe80000000000 */
[----:B------:R-:W1:Y:S02]  /*1e10*/  UTCATOMSWS.2CTA.FIND_AND_SET.ALIGN UP0, UR4, UR4 ;  /* 0x00000004000475e3 */ /* 0x000e640008200800 */
[----:B-1----:R-:W-:Y:S01]  /*1e20*/  PLOP3.LUT P0, PT, PT, PT, UP0, 0x80, 0x8 ;  /* 0x000000000008781c */ /* 0x002fe20003f0f008 */
[----:B------:R-:W-:-:S03]  /*1e30*/  IMAD.U32 R12, RZ, RZ, UR4 ;  /* 0x00000004ff0c7e24 */ /* 0x000fc6000f8e00ff */
[----:B------:R-:W-:-:S04]  /*1e40*/  SEL R0, RZ, 0xffffffff, !P0 ;  /* 0xffffffffff007807 */ /* 0x000fc80004000000 */
[----:B------:R-:W-:-:S13]  /*1e50*/  ISETP.NE.AND P0, PT, R0, RZ, PT ;  /* 0x000000ff0000720c */ /* 0x000fda0003f05270 */
[----:B------:R-:W-:Y:S05]  /*1e60*/  @!P0 BRA `(.L_x_40) ;  /* 0xfffffffc00dc8947 */ /* 0x000fea000383ffff */
.L_x_39:
[----:B------:R-:W-:Y:S01]  /*1e70*/  MOV R11, 0x60 ;  /* 0x00000060000b7802 */ /* 0x000fe20000000f00 */
[----:B------:R-:W-:Y:S01]  /*1e80*/  VIADD R2, R5, 0x78 ;  /* 0x0000007805027836 */ /* 0x000fe20000000000 */
[----:B------:R-:W-:Y:S01]  /*1e90*/  MOV R3, 0x58 ;  /* 0x0000005800037802 */ /* 0x000fe20000000f00 */
[----:B------:R-:W-:Y:S01]  /*1ea0*/  IMAD.MOV.U32 R8, RZ, RZ, 0x4 ;  /* 0x00000004ff087424 */ /* 0x000fe200078e00ff */
[C---:B------:R-:W-:Y:S02]  /*1eb0*/  LEA R11, R6.reuse, R11, 0x18 ;  /* 0x0000000b060b7211 */ /* 0x040fe400078ec0ff */
[----:B------:R-:W-:-:S03]  /*1ec0*/  LEA R0, R6, R3, 0x18 ;  /* 0x0000000306007211 */ /* 0x000fc600078ec0ff */
[----:B------:R-:W1:Y:S02]  /*1ed0*/  LDS R14, [R11] ;  /* 0x000000000b0e7984 */ /* 0x000e640000000800 */
[----:B-1----:R-:W-:-:S04]  /*1ee0*/  IMAD.U32 R14, R14, -0x80000000, RZ ;  /* 0x800000000e0e7824 */ /* 0x002fc800078e00ff */
[----:B------:R-:W1:Y:S02]  /*1ef0*/  SYNCS.PHASECHK.TRANS64.TRYWAIT P0, [R0+URZ], R14 ;  /* 0x0000000e000075a7 */ /* 0x000e6400080011ff */
[----:B-1----:R-:W-:Y:S05]  /*1f00*/  @P0 BRA `(.L_x_41) ;  /* 0x0000000000080947 */ /* 0x002fea0003800000 */
[----:B------:R-:W1:Y:S02]  /*1f10*/  SYNCS.PHASECHK.TRANS64.TRYWAIT P0, [R0+URZ], R14 ;  /* 0x0000000e000075a7 */ /* 0x000e6400080011ff */
[----:B-1----:R-:W-:Y:S05]  /*1f20*/  @!P0 BRA `(.L_x_42) ;  /* 0x0000002800d08947 */ /* 0x002fea0003800000 */
.L_x_41:
[C---:B------:R-:W-:Y:S01]  /*1f30*/  PRMT R3, R13.reuse, 0x654, R0 ;  /* 0x000006540d037816 */ /* 0x040fe20000000000 */
[C---:B------:R-:W-:Y:S01]  /*1f40*/  IMAD.SHL.U32 R10, R12.reuse, 0x20, RZ ;  /* 0x000000200c0a7824 */ /* 0x040fe200078e00ff */
[----:B------:R-:W-:Y:S01]  /*1f50*/  PRMT R2, R13, 0x654, R2 ;  /* 0x000006540d027816 */ /* 0x000fe20000000002 */
[----:B------:R-:W-:Y:S01]  /*1f60*/  IMAD.MOV.U32 R7, RZ, RZ, 0xffff ;  /* 0x0000ffffff077424 */ /* 0x000fe200078e00ff */
[----:B------:R2:W-:Y:S01]  /*1f70*/  SYNCS.ARRIVE.TRANS64.RED RZ, [R3+URZ], R8 ;  /* 0x0000000803ff79a7 */ /* 0x0005e200080004ff */
[----:B-1----:R-:W-:Y:S01]  /*1f80*/  IMAD.MOV.U32 R0, RZ, RZ, 0x1 ;  /* 0x00000001ff007424 */ /* 0x002fe200078e00ff */
[----:B------:R1:W-:Y:S01]  /*1f90*/  STS [R5+0x78], R10 ;  /* 0x0000780a05007388 */ /* 0x0003e20000000800 */
[----:B------:R-:W-:Y:S01]  /*1fa0*/  VIADD R9, R12, 0x10 ;  /* 0x000000100c097836 */ /* 0x000fe20000000000 */
[----:B------:R-:W-:Y:S02]  /*1fb0*/  SHF.L.U32 R7, R7, R12, RZ ;  /* 0x0000000c07077219 */ /* 0x000fe400000006ff */
[----:B------:R1:W-:Y:S02]  /*1fc0*/  STAS [R2.64], R12 ;  /* 0x0000000c02007dbd */ /* 0x0003e4000c0008ff */
[----:B--2---:R-:W-:-:S02]  /*1fd0*/  SHF.L.U32 R8, R0, R9, RZ ;  /* 0x0000000900087219 */ /* 0x004fc400000006ff */
[----:B------:R-:W-:Y:S02]  /*1fe0*/  MOV R9, 0x50 ;  /* 0x0000005000097802 */ /* 0x000fe40000000f00 */
[----:B------:R-:W-:Y:S02]  /*1ff0*/  LOP3.LUT R7, R8, R7, RZ, 0xfc, !PT ;  /* 0x0000000708077212 */ /* 0x000fe400078efcff */
[----:B------:R-:W-:-:S05]  /*2000*/  LEA R8, R6, R9, 0x18 ;  /* 0x0000000906087211 */ /* 0x000fca00078ec0ff */
[----:B------:R1:W-:Y:S04]  /*2010*/  ATOMS.OR RZ, [R8], R7 ;  /* 0x0000000708ff738c */ /* 0x0003e80003000000 */
[----:B------:R1:W-:Y:S02]  /*2020*/  ATOMS.XOR RZ, [R11], R0 ;  /* 0x000000000bff738c */ /* 0x0003e40003800000 */
.L_x_38:
[----:B------:R-:W-:Y:S05]  /*2030*/  BSYNC B0 ;  /* 0x0000000000007941 */ /* 0x000fea0003800000 */
.L_x_37:
[----:B------:R-:W-:Y:S05]  /*2040*/  @P1 BRA `(.L_x_43) ;  /* 0x0000000000881947 */ /* 0x000fea0003800000 */
[----:B------:R-:W-:Y:S05]  /*2050*/  WARPSYNC.ALL ;  /* 0x0000000000007948 */ /* 0x000fea0003800000 */
[----:B------:R-:W-:Y:S01]  /*2060*/  NOP ;  /* 0x0000000000007918 */ /* 0x000fe20000000000 */
[----:B------:R-:W-:-:S13]  /*2070*/  ELECT P0, URZ, PT ;  /* 0x0000000000ff782f */ /* 0x000fda0003800000 */
[----:B------:R-:W-:Y:S05]  /*2080*/  @!P0 BRA `(.L_x_43) ;  /* 0x0000000000788947 */ /* 0x000fea0003800000 */
[----:B-1----:R-:W-:Y:S02]  /*2090*/  MOV R3, 0x60 ;  /* 0x0000006000037802 */ /* 0x002fe40000000f00 */
[----:B------:R-:W-:Y:S02]  /*20a0*/  MOV R7, 0x58 ;  /* 0x0000005800077802 */ /* 0x000fe40000000f00 */
        /* <DEDUP_REMOVED lines=8> */
.L_x_44:
[----:B------:R-:W2:Y:S01]  /*2130*/  LDS R9, [R5+0x78] ;  /* 0x0000780005097984 */ /* 0x000ea20000000800 */
[----:B------:R-:W-:Y:S01]  /*2140*/  IMAD.MOV.U32 R2, RZ, RZ, 0xffff ;  /* 0x0000ffffff027424 */ /* 0x000fe200078e00ff */
[----:B-1----:R-:W-:Y:S01]  /*2150*/  PRMT R8, R13, 0x654, R8 ;  /* 0x000006540d087816 */ /* 0x002fe20000000008 */
[----:B------:R-:W-:Y:S02]  /*2160*/  IMAD.MOV.U32 R0, RZ, RZ, 0x1 ;  /* 0x00000001ff007424 */ /* 0x000fe400078e00ff */
[C---:B--2---:R-:W-:Y:S01]  /*2170*/  IMAD.SHL.U32 R10, R9.reuse, 0x20, RZ ;  /* 0x00000020090a7824 */ /* 0x044fe200078e00ff */
[----:B------:R-:W-:Y:S01]  /*2180*/  SHF.L.U32 R2, R2, R9, RZ ;  /* 0x0000000902027219 */ /* 0x000fe200000006ff */
[----:B------:R-:W-:-:S03]  /*2190*/  VIADD R7, R9, 0x10 ;  /* 0x0000001009077836 */ /* 0x000fc60000000000 */
[----:B------:R2:W-:Y:S02]  /*21a0*/  STS [R5+0x78], R10 ;  /* 0x0000780a05007388 */ /* 0x0005e40000000800 */
[----:B------:R-:W-:Y:S02]  /*21b0*/  SHF.L.U32 R9, R0, R7, RZ ;  /* 0x0000000700097219 */ /* 0x000fe400000006ff */
[----:B------:R-:W-:Y:S02]  /*21c0*/  MOV R7, 0x50 ;  /* 0x0000005000077802 */ /* 0x000fe40000000f00 */
[----:B------:R-:W-:Y:S02]  /*21d0*/  LOP3.LUT R2, R9, R2, RZ, 0xfc, !PT ;  /* 0x0000000209027212 */ /* 0x000fe400078efcff */
[----:B------:R-:W-:-:S05]  /*21e0*/  LEA R7, R6, R7, 0x18 ;  /* 0x0000000706077211 */ /* 0x000fca00078ec0ff */
[----:B------:R2:W-:Y:S01]  /*21f0*/  ATOMS.OR RZ, [R7], R2 ;  /* 0x0000000207ff738c */ /* 0x0005e20003000000 */
[----:B------:R2:W-:Y:S03]  /*2200*/  SYNCS.ARRIVE.TRANS64.RED.A1T0 RZ, [R8+URZ], RZ ;  /* 0x000000ff08ff79a7 */ /* 0x0005e600081004ff */
[----:B------:R2:W-:Y:S01]  /*2210*/  ATOMS.XOR RZ, [R3], R0 ;  /* 0x0000000003ff738c */ /* 0x0005e20003800000 */
[----:B------:R-:W-:Y:S05]  /*2220*/  BRA `(.L_x_43) ;  /* 0x0000000000107947 */ /* 0x000fea0003800000 */
.L_x_36:
[----:B------:R-:W-:Y:S02]  /*2230*/  MOV R0, 0xffffffff ;  /* 0xffffffff00007802 */ /* 0x000fe40000000f00 */
[----:B------:R-:W-:-:S03]  /*2240*/  MOV R2, 0x2270 ;  /* 0x0000227000027802 */ /* 0x000fc60000000f00 */
[----:B------:R1:W-:Y:S04]  /*2250*/  STS [R5+0x78], R0 ;  /* 0x0000780005007388 */ /* 0x0003e80000000800 */
[----:B-1----:R-:W-:Y:S05]  /*2260*/  CALL.REL.NOINC `($__internal_1_$__cuda_sm10x_tcgen05_guardrail_trap_phase_invalid_during_alloc) ;  /* 0x00000028006c7944 */ /* 0x002fea0003c00000 */
.L_x_43:
[----:B------:R-:W-:Y:S05]  /*2270*/  WARPSYNC.ALL ;  /* 0x0000000000007948 */ /* 0x000fea0003800000 */
[----:B------:R-:W-:Y:S01]  /*2280*/  NOP ;  /* 0x0000000000007918 */ /* 0x000fe20000000000 */
.L_x_35:
[----:B------:R-:W3:Y:S08]  /*2290*/  S2UR UR4, SR_CgaCtaId ;  /* 0x00000000000479c3 */ /* 0x000ef00000008800 */
[----:B------:R-:W-:Y:S01]  /*22a0*/  BAR.SYNC.DEFER_BLOCKING 0x2, 0xa0 ;  /* 0x0082800000007b1d */ /* 0x000fe20000010000 */
[----:B-12---:R-:W-:-:S07]  /*22b0*/  MOV R3, 0x400 ;  /* 0x0000040000037802 */ /* 0x006fce0000000f00 */
[----:B------:R-:W1:Y:S01]  /*22c0*/  S2UR UR7, SR_CTAID.Z ;  /* 0x00000000000779c3 */ /* 0x000e620000002700 */
[----:B---3--:R-:W-:-:S05]  /*22d0*/  IMAD.U32 R0, RZ, RZ, UR4 ;  /* 0x00000004ff007e24 */ /* 0x008fca000f8e00ff */
[----:B------:R-:W-:Y:S01]  /*22e0*/  LEA R3, R0, R3, 0x18 ;  /* 0x0000000300037211 */ /* 0x000fe200078ec0ff */
[----:B-1----:R-:W-:-:S04]  /*22f0*/  UISETP.GT.U32.AND UP0, UPT, UR7, 0x7f, UPT ;  /* 0x0000007f0700788c */ /* 0x002fc8000bf04070 */
[----:B------:R-:W1:Y:S02]  /*2300*/  LDS R2, [R3+0x78] ;  /* 0x0000780003027984 */ /* 0x000e640000000800 */
[----:B-1----:R-:W-:-:S03]  /*2310*/  R2UR UR11, R2 ;  /* 0x00000000020b72ca */ /* 0x002fc600000e0000 */
[----:B------:R-:W-:-:S12]  /*2320*/  BRA.U UP0, `(.L_x_46) ;  /* 0x0000002100407547 */ /* 0x000fd8000b800000 */
[----:B------:R-:W1:Y:S01]  /*2330*/  LDCU.64 UR4, c[0x0][0x5c0] ;  /* 0x0000b800ff0477ac */ /* 0x000e620008000a00 */
[----:B------:R-:W-:Y:S01]  /*2340*/  SHF.R.U32.HI R0, RZ, 0x5, R4 ;  /* 0x00000005ff007819 */ /* 0x000fe20000011604 */
[----:B------:R-:W-:Y:S01]  /*2350*/  IMAD.SHL.U32 R5, R4, 0x40, RZ ;  /* 0x0000004004057824 */ /* 0x000fe200078e00ff */
[----:B------:R-:W2:Y:S01]  /*2360*/  S2UR UR26, SR_CTAID.Y ;  /* 0x00000000001a79c3 */ /* 0x000ea20000002600 */
[----:B------:R-:W3:Y:S01]  /*2370*/  LDCU UR24, c[0x0][0x5d0] ;  /* 0x0000ba00ff1877ac */ /* 0x000ee20008000800 */
[----:B------:R-:W-:Y:S02]  /*2380*/  R2UR UR23, R0 ;  /* 0x00000000001772ca */ /* 0x000fe400000e0000 */
[----:B------:R-:W-:Y:S01]  /*2390*/  LOP3.LUT R5, R5, 0x7c0, RZ, 0xc0, !PT ;  /* 0x000007c005057812 */ /* 0x000fe200078ec0ff */
[----:B------:R-:W4:Y:S01]  /*23a0*/  LDCU UR13, c[0x0][0x374] ;  /* 0x00006e80ff0d77ac */ /* 0x000f220008000800 */
[----:B------:R-:W4:Y:S01]  /*23b0*/  LDCU UR10, c[0x0][0x370] ;  /* 0x00006e00ff0a77ac */ /* 0x000f220008000800 */
[----:B------:R-:W-:-:S02]  /*23c0*/  UIADD3 UR28, UPT, UPT, UR12, UR12, URZ ;  /* 0x0000000c0c1c7290 */ /* 0x000fc4000fffe0ff */
[----:B-1----:R-:W-:-:S06]  /*23d0*/  UIMAD.WIDE.U32 UR8, UR7, UR5, URZ ;  /* 0x00000005070872a5 */ /* 0x002fcc000f8e00ff */
[----:B------:R-:W-:Y:S01]  /*23e0*/  IMAD.U32 R0, RZ, RZ, UR23 ;  /* 0x00000017ff007e24 */ /* 0x000fe2000f8e00ff */
[----:B------:R-:W1:Y:S03]  /*23f0*/  LDCU.64 UR34, c[0x0][0x348] ;  /* 0x00006900ff2277ac */ /* 0x000e660008000a00 */
[----:B------:R-:W-:Y:S01]  /*2400*/  IMAD R0, R0, 0x800, R5 ;  /* 0x0000080000007824 */ /* 0x000fe200078e0205 */
[----:B------:R-:W-:Y:S02]  /*2410*/  UIADD3 UR5, UPT, UPT, UR7, -UR9, URZ ;  /* 0x8000000907057290 */ /* 0x000fe4000fffe0ff */
[----:B------:R-:W-:Y:S01]  /*2420*/  ULEA UR31, UR23, UR11, 0x15 ;  /* 0x0000000b171f7291 */ /* 0x000fe2000f8ea8ff */
[----:B------:R-:W-:Y:S01]  /*2430*/  IMAD.IADD R0, R3, 0x1, R0 ;  /* 0x0000000103007824 */ /* 0x000fe200078e0200 */
[----:B------:R-:W-:Y:S02]  /*2440*/  USHF.R.U32.HI UR5, URZ, UR20, UR5 ;  /* 0x00000014ff057299 */ /* 0x000fe40008011605 */
[----:B----4-:R-:W-:Y:S01]  /*2450*/  UIMAD UR10, UR13, UR10, URZ ;  /* 0x0000000a0d0a72a4 */ /* 0x010fe2000f8e02ff */
[C---:B------:R-:W-:Y:S01]  /*2460*/  VIADD R2, R0.reuse, 0x8420 ;  /* 0x0000842000027836 */ /* 0x040fe20000000000 */
[----:B------:R-:W-:Y:S01]  /*2470*/  UIADD3 UR5, UPT, UPT, UR9, UR5, URZ ;  /* 0x0000000509057290 */ /* 0x000fe2000fffe0ff */
[C---:B------:R-:W-:Y:S01]  /*2480*/  VIADD R3, R0.reuse, 0x8410 ;  /* 0x0000841000037836 */ /* 0x040fe20000000000 */
[----:B------:R-:W-:Y:S01]  /*2490*/  UMOV UR30, URZ ;  /* 0x000000ff001e7c82 */ /* 0x000fe20008000000 */
[----:B------:R-:W-:Y:S01]  /*24a0*/  VIADD R5, R0, 0x8430 ;  /* 0x0000843000057836 */ /* 0x000fe20000000000 */
[----:B------:R-:W-:Y:S01]  /*24b0*/  USHF.R.U32.HI UR8, URZ, UR19, UR5 ;  /* 0x00000013ff087299 */ /* 0x000fe20008011605 */
[----:B------:R-:W-:Y:S01]  /*24c0*/  SHF.R.U32.HI R73, RZ, 0x3, R2 ;  /* 0x00000003ff497819 */ /* 0x000fe20000011602 */
[----:B------:R-:W-:Y:S01]  /*24d0*/  UMOV UR29, URZ ;  /* 0x000000ff001d7c82 */ /* 0x000fe20008000000 */
[----:B------:R-:W-:Y:S01]  /*24e0*/  SHF.R.U32.HI R72, RZ, 0x3, R3 ;  /* 0x00000003ff487819 */ /* 0x000fe20000011603 */
[----:B------:R-:W-:Y:S01]  /*24f0*/  UIADD3 UR8, UPT, UPT, -UR8, URZ, URZ ;  /* 0x000000ff08087290 */ /* 0x000fe2000fffe1ff */
[----:B------:R-:W-:Y:S01]  /*2500*/  LOP3.LUT R73, R2, 0x30, R73, 0x78, !PT ;  /* 0x0000003002497812 */ /* 0x000fe200078e7849 */
[C---:B------:R-:W-:Y:S01]  /*2510*/  VIADD R2, R0.reuse, 0x8400 ;  /* 0x0000840000027836 */ /* 0x040fe20000000000 */
[----:B------:R-:W-:Y:S01]  /*2520*/  SHF.R.U32.HI R74, RZ, 0x3, R5 ;  /* 0x00000003ff4a7819 */ /* 0x000fe20000011605 */
[----:B------:R-:W-:Y:S01]  /*2530*/  UIMAD UR8, UR4, UR8, UR7 ;  /* 0x00000008040872a4 */ /* 0x000fe2000f8e0207 */
[----:B------:R-:W-:Y:S01]  /*2540*/  LOP3.LUT R72, R3, 0x30, R72, 0x78, !PT ;  /* 0x0000003003487812 */ /* 0x000fe200078e7848 */
[----:B------:R-:W4:Y:S01]  /*2550*/  LDCU.64 UR4, c[0x0][0x5d8] ;  /* 0x0000bb00ff0477ac */ /* 0x000f220008000a00 */
[----:B------:R-:W-:Y:S01]  /*2560*/  SHF.R.U32.HI R71, RZ, 0x3, R2 ;  /* 0x00000003ff477819 */ /* 0x000fe20000011602 */
[----:B------:R-:W-:Y:S01]  /*2570*/  VIADD R3, R0, 0x430 ;  /* 0x0000043000037836 */ /* 0x000fe20000000000 */
[----:B------:R-:W-:Y:S01]  /*2580*/  LOP3.LUT R74, R5, 0x30, R74, 0x78, !PT ;  /* 0x00000030054a7812 */ /* 0x000fe200078e784a */
[----:B---3--:R-:W-:Y:S01]  /*2590*/  UIMAD.WIDE.U32 UR24, UR8, UR24, URZ ;  /* 0x00000018081872a5 */ /* 0x008fe2000f8e00ff */
[----:B------:R-:W-:Y:S01]  /*25a0*/  LOP3.LUT R71, R2, 0x30, R71, 0x78, !PT ;  /* 0x0000003002477812 */ /* 0x000fe200078e7847 */
[C---:B------:R-:W-:Y:S01]  /*25b0*/  VIADD R2, R0.reuse, 0x420 ;  /* 0x0000042000027836 */ /* 0x040fe20000000000 */
[----:B------:R-:W-:Y:S01]  /*25c0*/  SHF.R.U32.HI R70, RZ, 0x3, R3 ;  /* 0x00000003ff467819 */ /* 0x000fe20000011603 */
[----:B------:R-:W-:-:S02]  /*25d0*/  VIADD R5, R0, 0x410 ;  /* 0x0000041000057836 */ /* 0x000fc40000000000 */
[----:B------:R-:W-:Y:S01]  /*25e0*/  VIADD R0, R0, 0x400 ;  /* 0x0000040000007836 */ /* 0x000fe20000000000 */
[----:B------:R-:W-:Y:S01]  /*25f0*/  UMOV UR9, UR25 ;  /* 0x0000001900097c82 */ /* 0x000fe20008000000 */
[----:B------:R-:W-:Y:S01]  /*2600*/  LOP3.LUT R70, R3, 0x30, R70, 0x78, !PT ;  /* 0x0000003003467812 */ /* 0x000fe200078e7846 */
[----:B------:R-:W-:Y:S01]  /*2610*/  UIADD3 UR6, UPT, UPT, UR8, -UR9, URZ ;  /* 0x8000000908067290 */ /* 0x000fe2000fffe0ff */
[----:B------:R-:W-:Y:S02]  /*2620*/  SHF.R.U32.HI R69, RZ, 0x3, R2 ;  /* 0x00000003ff457819 */ /* 0x000fe40000011602 */
[----:B------:R-:W-:Y:S01]  /*2630*/  SHF.R.U32.HI R68, RZ, 0x3, R5 ;  /* 0x00000003ff447819 */ /* 0x000fe20000011605 */
[----:B------:R-:W-:Y:S01]  /*2640*/  USHF.R.U32.HI UR6, URZ, UR18, UR6 ;  /* 0x00000012ff067299 */ /* 0x000fe20008011606 */
[----:B------:R-:W-:Y:S02]  /*2650*/  SHF.R.U32.HI R3, RZ, 0x3, R0 ;  /* 0x00000003ff037819 */ /* 0x000fe40000011600 */
[----:B------:R-:W-:Y:S01]  /*2660*/  LOP3.LUT R69, R2, 0x30, R69, 0x78, !PT ;  /* 0x0000003002457812 */ /* 0x000fe200078e7845 */
[----:B------:R-:W-:Y:S01]  /*2670*/  UIADD3 UR6, UPT, UPT, UR9, UR6, URZ ;  /* 0x0000000609067290 */ /* 0x000fe2000fffe0ff */
[----:B------:R-:W-:Y:S01]  /*2680*/  LOP3.LUT R68, R5, 0x30, R68, 0x78, !PT ;  /* 0x0000003005447812 */ /* 0x000fe200078e7844 */
[----:B------:R-:W-:Y:S01]  /*2690*/  IMAD.MOV.U32 R2, RZ, RZ, RZ ;  /* 0x000000ffff027224 */ /* 0x000fe200078e00ff */
[----:B------:R-:W-:Y:S01]  /*26a0*/  LOP3.LUT R3, R0, 0x30, R3, 0x78, !PT ;  /* 0x0000003000037812 */ /* 0x000fe200078e7803 */
[----:B------:R-:W-:-:S04]  /*26b0*/  USHF.R.U32.HI UR6, URZ, UR17, UR6 ;  /* 0x00000011ff067299 */ /* 0x000fc80008011606 */
[----:B----4-:R-:W-:-:S07]  /*26c0*/  UIMAD.WIDE.U32 UR24, UR6, UR5, URZ ;  /* 0x00000005061872a5 */ /* 0x010fce000f8e00ff */
[----:B------:R-:W-:Y:S01]  /*26d0*/  UMOV UR9, UR25 ;  /* 0x0000001900097c82 */ /* 0x000fe20008000000 */
[----:B------:R-:W-:Y:S01]  /*26e0*/  UMOV UR25, 0x400 ;  /* 0x0000040000197882 */ /* 0x000fe20000000000 */
[----:B------:R-:W-:Y:S02]  /*26f0*/  UIADD3 UR5, UPT, UPT, UR6, -UR9, URZ ;  /* 0x8000000906057290 */ /* 0x000fe4000fffe0ff */
[----:B------:R-:W3:Y:S02]  /*2700*/  S2UR UR24, SR_CgaCtaId ;  /* 0x00000000001879c3 */ /* 0x000ee40000008800 */
[----:B------:R-:W-:-:S04]  /*2710*/  USHF.R.U32.HI UR5, URZ, UR16, UR5 ;  /* 0x00000010ff057299 */ /* 0x000fc80008011605 */
[----:B------:R-:W-:Y:S01]  /*2720*/  UIADD3 UR5, UPT, UPT, UR9, UR5, URZ ;  /* 0x0000000509057290 */ /* 0x000fe2000fffe0ff */
[----:B------:R-:W4:Y:S03]  /*2730*/  LDCU UR9, c[0x0][0x378] ;  /* 0x00006f00ff0977ac */ /* 0x000f260008000800 */
[----:B------:R-:W-:-:S04]  /*2740*/  USHF.R.U32.HI UR5, URZ, UR15, UR5 ;  /* 0x0000000fff057299 */ /* 0x000fc80008011605 */
[----:B------:R-:W-:-:S04]  /*2750*/  UIADD3 UR5, UPT, UPT, -UR5, URZ, URZ ;  /* 0x000000ff05057290 */ /* 0x000fc8000fffe1ff */
[----:B------:R-:W-:Y:S02]  /*2760*/  UIMAD UR4, UR4, UR5, UR6 ;  /* 0x00000005040472a4 */ /* 0x000fe4000f8e0206 */
[----:B------:R-:W-:Y:S02]  /*2770*/  UIADD3 UR6, UPT, UPT, -UR6, URZ, URZ ;  /* 0x000000ff06067290 */ /* 0x000fe4000fffe1ff */
[----:B----4-:R-:W-:-:S03]  /*2780*/  UIMAD UR9, UR10, UR9, URZ ;  /* 0x000000090a0972a4 */ /* 0x010fc6000f8e02ff */
[----:B------:R-:W4:Y:S01]  /*2790*/  LDCU UR5, c[0x0][0x5cc] ;  /* 0x0000b980ff0577ac */ /* 0x000f220008000800 */
[----:B------:R-:W-:-:S04]  /*27a0*/  USHF.R.S32.HI UR32, URZ, 0x1f, UR9 ;  /* 0x0000001fff207899 */ /* 0x000fc80008011409 */
[----:B------:R-:W-:Y:S02]  /*27b0*/  ULEA.HI UR32, UR32, UR9, URZ, 0x2 ;  /* 0x0000000920207291 */ /* 0x000fe4000f8f10ff */
[----:B-1234-:R-:W-:-:S12]  /*27c0*/  UIMAD UR5, UR5, UR6, UR8 ;  /* 0x00000006050572a4 */ /* 0x01efd8000f8e0208 */
.L_x_50:
[----:B------:R-:W-:Y:S01]  /*27d0*/  IMAD.U32 R0, RZ, RZ, UR24 ;  /* 0x00000018ff007e24 */ /* 0x000fe2000f8e00ff */
[----:B------:R-:W-:Y:S01]  /*27e0*/  SHF.L.U32 R6, R2, 0x1f, RZ ;  /* 0x0000001f02067819 */ /* 0x000fe200000006ff */
[----:B------:R-:W-:Y:S02]  /*27f0*/  UIADD3 UR5, UPT, UPT, UR5, UR5, URZ ;  /* 0x0000000505057290 */ /* 0x000fe4000fffe0ff */
[----:B------:R-:W-:Y:S01]  /*2800*/  UIADD3 UR13, UPT, UPT, UR4, UR4, URZ ;  /* 0x00000004040d7290 */ /* 0x000fe2000fffe0ff */
[----:B------:R-:W-:Y:S01]  /*2810*/  R2UR UR6, R0 ;  /* 0x00000000000672ca */ /* 0x000fe200000e0000 */
[----:B------:R-:W-:Y:S02]  /*2820*/  ULEA UR39, UR29, UR31, 0x8 ;  /* 0x0000001f1d277291 */ /* 0x000fe4000f8e40ff */
[----:B------:R-:W-:Y:S02]  /*2830*/  ULOP3.LUT UR13, UR13, 0x1, UR26, 0xf8, !UPT ;  /* 0x000000010d0d7892 */ /* 0x000fe4000f8ef81a */
[----:B------:R-:W-:-:S02]  /*2840*/  USHF.L.U32 UR38, UR30, 0x3, URZ ;  /* 0x000000031e267899 */ /* 0x000fc400080006ff */
[----:B------:R-:W-:Y:S01]  /*2850*/  USHF.L.U32 UR9, UR13, 0x8, URZ ;  /* 0x000000080d097899 */ /* 0x000fe200080006ff */
[----:B------:R-:W1:Y:S05]  /*2860*/  LDCU UR33, c[0x0][0x5e4] ;  /* 0x0000bc80ff2177ac */ /* 0x000e6a0008000800 */
[----:B------:R-:W-:Y:S02]  /*2870*/  ULEA UR6, UR6, UR25, 0x18 ;  /* 0x0000001906067291 */ /* 0x000fe4000f8ec0ff */
[----:B------:R-:W-:Y:S02]  /*2880*/  USHF.L.U32 UR13, UR13, 0x7, URZ ;  /* 0x000000070d0d7899 */ /* 0x000fe400080006ff */
[----:B------:R-:W-:-:S02]  /*2890*/  ULEA UR27, UR29, UR6, 0x3 ;  /* 0x000000061d1b7291 */ /* 0x000fc4000f8e18ff */
[----:B------:R-:W-:-:S04]  /*28a0*/  ULOP3.LUT UR6, UR5, UR22, URZ, 0xfc, !UPT ;  /* 0x0000001605067292 */ /* 0x000fc8000f8efcff */
[----:B------:R-:W-:-:S03]  /*28b0*/  ULEA.HI UR5, UR5, UR6, URZ, 0x1 ;  /* 0x0000000605057291 */ /* 0x000fc6000f8f08ff */
[----:B------:R-:W2:Y:S01]  /*28c0*/  SYNCS.PHASECHK.TRANS64.TRYWAIT P0, [UR27+0x50], R6 ;  /* 0x00005006ff0075a7 */ /* 0x000ea2000800111b */
[----:B------:R-:W-:Y:S02]  /*28d0*/  ULOP3.LUT UR8, UR5, 0xfffffffe, URZ, 0xc0, !UPT ;  /* 0xfffffffe05087892 */ /* 0x000fe4000f8ec0ff */
[----:B------:R-:W-:Y:S02]  /*28e0*/  USHF.R.U32.HI UR4, URZ, 0x1, UR5 ;  /* 0x00000001ff047899 */ /* 0x000fe40008011605 */
[----:B------:R-:W-:Y:S02]  /*28f0*/  UISETP.NE.AND UP0, UPT, UR6, UR8, UPT ;  /* 0x000000080600728c */ /* 0x000fe4000bf05270 */
[----:B------:R-:W-:Y:S02]  /*2900*/  UIADD3 UR10, UPT, UPT, UR4, -0x1, URZ ;  /* 0xffffffff040a7890 */ /* 0x000fe4000fffe0ff */
[----:B------:R-:W-:-:S11]  /*2910*/  UISETP.LT.AND UP0, UPT, UR6, URZ, UP0 ;  /* 0x000000ff0600728c */ /* 0x000fd60008701270 */
[----:B------:R-:W-:-:S04]  /*2920*/  @!UP0 UIADD3 UR10, UPT, UPT, UR4, URZ, URZ ;  /* 0x000000ff040a8290 */ /* 0x000fc8000fffe0ff */
[----:B------:R-:W-:Y:S01]  /*2930*/  ULEA UR10, UR10, UR21, 0x8 ;  /* 0x000000150a0a7291 */ /* 0x000fe2000f8e40ff */
[----:B-12---:R-:W-:Y:S11]  /*2940*/  @!P0 BRA `(.L_x_47) ;  /* 0x0000002000788947 */ /* 0x006ff60003800000 */
.L_x_66:
[----:B------:R-:W-:Y:S01]  /*2950*/  UMOV UR37, 0x1 ;  /* 0x0000000100257882 */ /* 0x000fe20000000000 */
[----:B------:R-:W-:-:S05]  /*2960*/  UMOV UR36, UR38 ;  /* 0x0000002600247c82 */ /* 0x000fca0008000000 */
.L_x_49:
[----:B------:R-:W2:Y:S01]  /*2970*/  LDTM.x32 R36, tmem[UR39+0x20] ;  /* 0x00002027002479ee */ /* 0x000ea200082c0000 */
[----:B-1----:R-:W1:Y:S01]  /*2980*/  LDTM.x32 R4, tmem[UR39] ;  /* 0x00000027000479ee */ /* 0x002e6200082c0000 */
[----:B------:R-:W-:Y:S02]  /*2990*/  USHF.R.S32.HI UR8, URZ, 0x1f, UR36 ;  /* 0x0000001fff087899 */ /* 0x000fe40008011424 */
[----:B------:R-:W-:Y:S02]  /*29a0*/  UIADD3 UR4, UPT, UPT, UR36, 0x1, URZ ;  /* 0x0000000124047890 */ /* 0x000fe4000fffe0ff */
[----:B------:R-:W-:Y:S02]  /*29b0*/  ULEA.HI UR8, UR8, UR36, URZ, 0x2 ;  /* 0x0000002408087291 */ /* 0x000fe4000f8f10ff */
[----:B------:R-:W-:Y:S02]  /*29c0*/  USHF.R.S32.HI UR6, URZ, 0x1f, UR4 ;  /* 0x0000001fff067899 */ /* 0x000fe40008011404 */
[----:B------:R-:W-:-:S02]  /*29d0*/  ULOP3.LUT UR8, UR8, 0xfffffffc, URZ, 0xc0, !UPT ;  /* 0xfffffffc08087892 */ /* 0x000fc4000f8ec0ff */
[----:B------:R-:W-:Y:S02]  /*29e0*/  ULEA.HI UR6, UR6, UR4, URZ, 0x2 ;  /* 0x0000000406067291 */ /* 0x000fe4000f8f10ff */
[----:B------:R-:W-:Y:S02]  /*29f0*/  UIADD3 UR8, UPT, UPT, -UR8, UR36, URZ ;  /* 0x0000002408087290 */ /* 0x000fe4000fffe1ff */
[----:B------:R-:W-:Y:S02]  /*2a00*/  ULOP3.LUT UR6, UR6, 0xfffffffc, URZ, 0xc0, !UPT ;  /* 0xfffffffc06067892 */ /* 0x000fe4000f8ec0ff */
[----:B------:R-:W-:Y:S02]  /*2a10*/  ULEA.HI UR12, UR38, UR38, URZ, 0x1 ;  /* 0x00000026260c7291 */ /* 0x000fe4000f8f08ff */
[----:B------:R-:W-:Y:S01]  /*2a20*/  MOV R75, UR8 ;  /* 0x00000008004b7c02 */ /* 0x000fe20008000f00 */
[----:B------:R-:W-:Y:S02]  /*2a30*/  UIADD3 UR6, UPT, UPT, UR4, -UR6, URZ ;  /* 0x8000000604067290 */ /* 0x000fe4000fffe0ff */
[----:B------:R-:W-:Y:S01]  /*2a40*/  ULOP3.LUT UR12, UR12, 0xfffffffe, URZ, 0xc0, !UPT ;  /* 0xfffffffe0c0c7892 */ /* 0x000fe2000f8ec0ff */
[----:B--2---:R-:W-:Y:S01]  /*2a50*/  FMUL R59, R59, UR33 ;  /* 0x000000213b3b7c20 */ /* 0x004fe20008400000 */
[----:B-1----:R-:W-:Y:S01]  /*2a60*/  FMUL R11, R11, UR33 ;  /* 0x000000210b0b7c20 */ /* 0x002fe20008400000 */
[----:B------:R-:W-:Y:S01]  /*2a70*/  FMUL R10, R10, UR33 ;  /* 0x000000210a0a7c20 */ /* 0x000fe20008400000 */
        /* <DEDUP_REMOVED lines=9> */
[----:B------:R-:W-:Y:S01]  /*2b10*/  F2FP.BF16.F32.PACK_AB R7, R11, R10 ;  /* 0x0000000a0b07723e */ /* 0x000fe200000010ff */
[----:B------:R-:W-:Y:S01]  /*2b20*/  FMUL R83, R59, -1.4426950216293334961 ;  /* 0xbfb8aa3b3b537820 */ /* 0x000fe20000400000 */
[----:B------:R-:W-:Y:S01]  /*2b30*/  F2FP.BF16.F32.PACK_AB R6, R9, R8 ;  /* 0x000000080906723e */ /* 0x000fe200000010ff */
[----:B------:R-:W-:Y:S01]  /*2b40*/  FMUL R81, R58, -1.4426950216293334961 ;  /* 0xbfb8aa3b3a517820 */ /* 0x000fe20000400000 */
[----:B------:R-:W-:Y:S01]  /*2b50*/  F2FP.BF16.F32.PACK_AB R5, R76, R77 ;  /* 0x0000004d4c05723e */ /* 0x000fe200000010ff */
[----:B------:R-:W-:Y:S01]  /*2b60*/  FMUL R89, R54, -1.4426950216293334961 ;  /* 0xbfb8aa3b36597820 */ /* 0x000fe20000400000 */
[----:B------:R-:W-:Y:S01]  /*2b70*/  F2FP.BF16.F32.PACK_AB R4, R78, R79 ;  /* 0x0000004f4e04723e */ /* 0x000fe200000010ff */
[----:B------:R-:W-:Y:S01]  /*2b80*/  FMUL R55, R55, UR33 ;  /* 0x0000002137377c20 */ /* 0x000fe20008400000 */
[----:B------:R-:W-:Y:S01]  /*2b90*/  LEA R82, R75, R3, 0xd ;  /* 0x000000034b527211 */ /* 0x000fe200078e68ff */
[----:B------:R-:W-:Y:S01]  /*2ba0*/  FMUL R85, R57, -1.4426950216293334961 ;  /* 0xbfb8aa3b39557820 */ /* 0x000fe20000400000 */
[----:B------:R-:W-:Y:S01]  /*2bb0*/  FMUL R80, R12, UR33 ;  /* 0x000000210c507c20 */ /* 0x000fe20008400000 */
[----:B------:R-:W-:Y:S01]  /*2bc0*/  FMUL R19, R19, UR33 ;  /* 0x0000002113137c20 */ /* 0x000fe20008400000 */
[----:B------:R1:W-:Y:S01]  /*2bd0*/  MUFU.EX2 R12, R83 ;  /* 0x00000053000c7308 */ /* 0x0003e20000000800 */
[----:B------:R2:W-:Y:S01]  /*2be0*/  STS.128 [R82], R4 ;  /* 0x0000000452007388 */ /* 0x0005e20000000c00 */
[----:B------:R-:W-:Y:S01]  /*2bf0*/  FMUL R18, R18, UR33 ;  /* 0x0000002112127c20 */ /* 0x000fe20008400000 */
[----:B------:R-:W-:Y:S01]  /*2c00*/  FMUL R17, R17, UR33 ;  /* 0x0000002111117c20 */ /* 0x000fe20008400000 */
[----:B------:R-:W-:Y:S01]  /*2c10*/  FMUL R16, R16, UR33 ;  /* 0x0000002110107c20 */ /* 0x000fe20008400000 */
[----:B------:R-:W-:Y:S01]  /*2c20*/  FMUL R15, R15, UR33 ;  /* 0x000000210f0f7c20 */ /* 0x000fe20008400000 */
[----:B------:R-:W-:Y:S01]  /*2c30*/  FMUL R14, R14, UR33 ;  /* 0x000000210e0e7c20 */ /* 0x000fe20008400000 */
[----:B------:R-:W-:Y:S01]  /*2c40*/  FMUL R13, R13, UR33 ;  /* 0x000000210d0d7c20 */ /* 0x000fe20008400000 */
[----:B------:R-:W3:Y:S01]  /*2c50*/  MUFU.EX2 R81, R81 ;  /* 0x0000005100517308 */ /* 0x000ee20000000800 */
[----:B------:R-:W-:Y:S01]  /*2c60*/  LEA R84, R75, R68, 0xd ;  /* 0x000000444b547211 */ /* 0x000fe200078e68ff */
[----:B------:R-:W-:Y:S01]  /*2c70*/  FMUL R27, R27, UR33 ;  /* 0x000000211b1b7c20 */ /* 0x000fe20008400000 */
[----:B------:R-:W-:Y:S01]  /*2c80*/  FMUL R26, R26, UR33 ;  /* 0x000000211a1a7c20 */ /* 0x000fe20008400000 */
[----:B------:R-:W-:Y:S01]  /*2c90*/  FMUL R23, R23, UR33 ;  /* 0x0000002117177c20 */ /* 0x000fe20008400000 */
[----:B------:R-:W-:Y:S01]  /*2ca0*/  FMUL R22, R22, UR33 ;  /* 0x0000002116167c20 */ /* 0x000fe20008400000 */
[----:B------:R-:W-:Y:S01]  /*2cb0*/  FMUL R21, R21, UR33 ;  /* 0x0000002115157c20 */ /* 0x000fe20008400000 */
[----:B------:R-:W-:Y:S01]  /*2cc0*/  FMUL R20, R20, UR33 ;  /* 0x0000002114147c20 */ /* 0x000fe20008400000 */
[----:B------:R-:W-:Y:S01]  /*2cd0*/  MUFU.EX2 R89, R89 ;  /* 0x0000005900597308 */ /* 0x000fe20000000800 */
[----:B-1----:R-:W-:Y:S01]  /*2ce0*/  FMUL R83, R24, UR33 ;  /* 0x0000002118537c20 */ /* 0x002fe20008400000 */
[----:B------:R-:W-:Y:S01]  /*2cf0*/  FMUL R24, R55, -1.4426950216293334961 ;  /* 0xbfb8aa3b37187820 */ /* 0x000fe20000400000 */
[----:B------:R-:W-:Y:S01]  /*2d00*/  FMUL R49, R49, UR33 ;  /* 0x0000002131317c20 */ /* 0x000fe20008400000 */
[----:B------:R-:W-:Y:S01]  /*2d10*/  LEA R86, R75, R69, 0xd ;  /* 0x000000454b567211 */ /* 0x000fe200078e68ff */
[----:B------:R-:W-:Y:S01]  /*2d20*/  FMUL R50, R50, UR33 ;  /* 0x0000002132327c20 */ /* 0x000fe20008400000 */
[----:B------:R-:W-:Y:S01]  /*2d30*/  FMUL R51, R51, UR33 ;  /* 0x0000002133337c20 */ /* 0x000fe20008400000 */
[----:B------:R-:W-:Y:S01]  /*2d40*/  FMUL R90, R49, -1.4426950216293334961 ;  /* 0xbfb8aa3b315a7820 */ /* 0x000fe20000400000 */
[----:B------:R-:W-:Y:S01]  /*2d50*/  MUFU.EX2 R24, R24 ;  /* 0x0000001800187308 */ /* 0x000fe20000000800 */
[----:B---3--:R-:W-:Y:S01]  /*2d60*/  FADD R92, R81, 1 ;  /* 0x3f800000515c7421 */ /* 0x008fe20000000000 */
[----:B------:R-:W-:Y:S01]  /*2d70*/  FMUL R48, R48, UR33 ;  /* 0x0000002130307c20 */ /* 0x000fe20008400000 */
[----:B------:R-:W-:Y:S01]  /*2d80*/  FADD R93, R12, 1 ;  /* 0x3f8000000c5d7421 */ /* 0x000fe20000000000 */
[----:B------:R-:W-:Y:S01]  /*2d90*/  FMUL R46, R46, UR33 ;  /* 0x000000212e2e7c20 */ /* 0x000fe20008400000 */
[----:B------:R-:W-:Y:S01]  /*2da0*/  FMUL R56, R56, UR33 ;  /* 0x0000002138387c20 */ /* 0x000fe20008400000 */
[----:B------:R-:W-:Y:S01]  /*2db0*/  FMUL R47, R47, UR33 ;  /* 0x000000212f2f7c20 */ /* 0x000fe20008400000 */
[----:B------:R-:W-:Y:S01]  /*2dc0*/  FMUL R44, R44, UR33 ;  /* 0x000000212c2c7c20 */ /* 0x000fe20008400000 */
[----:B--2---:R-:W-:Y:S01]  /*2dd0*/  FMUL R82, R25, UR33 ;  /* 0x0000002119527c20 */ /* 0x004fe20008400000 */
[----:B------:R-:W-:Y:S01]  /*2de0*/  F2FP.BF16.F32.PACK_AB R7, R19, R18 ;  /* 0x000000121307723e */ /* 0x000fe200000010ff */
[----:B------:R1:W-:Y:S01]  /*2df0*/  MUFU.EX2 R25, R85 ;  /* 0x0000005500197308 */ /* 0x0003e20000000800 */
[----:B------:R-:W-:Y:S01]  /*2e00*/  F2FP.BF16.F32.PACK_AB R6, R17, R16 ;  /* 0x000000101106723e */ /* 0x000fe200000010ff */
[----:B------:R-:W-:Y:S01]  /*2e10*/  FMUL R88, R56, -1.4426950216293334961 ;  /* 0xbfb8aa3b38587820 */ /* 0x000fe20000400000 */
[----:B------:R-:W-:Y:S01]  /*2e20*/  F2FP.BF16.F32.PACK_AB R5, R15, R14 ;  /* 0x0000000e0f05723e */ /* 0x000fe200000010ff */
[----:B------:R-:W-:Y:S01]  /*2e30*/  FMUL R45, R45, UR33 ;  /* 0x000000212d2d7c20 */ /* 0x000fe20008400000 */
[----:B------:R-:W-:Y:S01]  /*2e40*/  F2FP.BF16.F32.PACK_AB R4, R13, R80 ;  /* 0x000000500d04723e */ /* 0x000fe200000010ff */
[----:B------:R-:W-:Y:S01]  /*2e50*/  FMUL R81, R44, -1.4426950216293334961 ;  /* 0xbfb8aa3b2c517820 */ /* 0x000fe20000400000 */
[----:B------:R-:W-:Y:S01]  /*2e60*/  FMUL R40, R40, UR33 ;  /* 0x0000002128287c20 */ /* 0x000fe20008400000 */
[----:B------:R-:W-:Y:S01]  /*2e70*/  MUFU.RCP R12, R93 ;  /* 0x0000005d000c7308 */ /* 0x000fe20000001000 */
[----:B------:R-:W-:Y:S01]  /*2e80*/  FMUL R87, R45, -1.4426950216293334961 ;  /* 0xbfb8aa3b2d577820 */ /* 0x000fe20000400000 */
[----:B------:R2:W-:Y:S01]  /*2e90*/  STS.128 [R84], R4 ;  /* 0x0000000454007388 */ /* 0x0005e20000000c00 */
[----:B------:R-:W-:Y:S01]  /*2ea0*/  FMUL R42, R42, UR33 ;  /* 0x000000212a2a7c20 */ /* 0x000fe20008400000 */
[----:B------:R-:W-:Y:S01]  /*2eb0*/  FMUL R41, R41, UR33 ;  /* 0x0000002129297c20 */ /* 0x000fe20008400000 */
[----:B------:R-:W-:Y:S01]  /*2ec0*/  FMUL R39, R39, UR33 ;  /* 0x0000002127277c20 */ /* 0x000fe20008400000 */
[----:B------:R-:W-:Y:S01]  /*2ed0*/  FMUL R66, R66, UR33 ;  /* 0x0000002142427c20 */ /* 0x000fe20008400000 */
[----:B------:R-:W-:Y:S01]  /*2ee0*/  FMUL R35, R35, UR33 ;  /* 0x0000002123237c20 */ /* 0x000fe20008400000 */
[----:B------:R-:W3:Y:S01]  /*2ef0*/  MUFU.EX2 R88, R88 ;  /* 0x0000005800587308 */ /* 0x000ee20000000800 */
[----:B-1----:R-:W-:Y:S01]  /*2f00*/  FMUL R85, R50, -1.4426950216293334961 ;  /* 0xbfb8aa3b32557820 */ /* 0x002fe20000400000 */
[----:B------:R-:W-:Y:S01]  /*2f10*/  FMUL R34, R34, UR33 ;  /* 0x0000002122227c20 */ /* 0x000fe20008400000 */
[----:B------:R-:W-:Y:S01]  /*2f20*/  FMUL R33, R33, UR33 ;  /* 0x0000002121217c20 */ /* 0x000fe20008400000 */
[----:B------:R-:W-:Y:S01]  /*2f30*/  FMUL R32, R32, UR33 ;  /* 0x0000002120207c20 */ /* 0x000fe20008400000 */
[----:B------:R-:W-:Y:S01]  /*2f40*/  FMUL R31, R31, UR33 ;  /* 0x000000211f1f7c20 */ /* 0x000fe20008400000 */
[----:B------:R-:W-:Y:S01]  /*2f50*/  FMUL R30, R30, UR33 ;  /* 0x000000211e1e7c20 */ /* 0x000fe20008400000 */
[----:B------:R-:W-:Y:S01]  /*2f60*/  LEA R75, R75, R70, 0xd ;  /* 0x000000464b4b7211 */ /* 0x000fe200078e68ff */
[----:B------:R-:W1:Y:S01]  /*2f70*/  MUFU.EX2 R85, R85 ;  /* 0x0000005500557308 */ /* 0x000e620000000800 */
[----:B------:R-:W-:-:S02]  /*2f80*/  UIADD3 UR12, UPT, UPT, -UR12, UR38, URZ ;  /* 0x000000260c0c7290 */ /* 0x000fc4000fffe1ff */
[----:B------:R-:W-:-:S05]  /*2f90*/  UISETP.NE.AND UP0, UPT, UR23, URZ, UPT ;  /* 0x000000ff1700728c */ /* 0x000fca000bf05270 */
[----:B------:R-:W4:Y:S01]  /*2fa0*/  MUFU.EX2 R81, R81 ;  /* 0x0000005100517308 */ /* 0x000f220000000800 */
[----:B---3--:R-:W-:Y:S01]  /*2fb0*/  FADD R91, R88, 1 ;  /* 0x3f800000585b7421 */ /* 0x008fe20000000000 */
[----:B------:R-:W-:-:S06]  /*2fc0*/  FMUL R88, R59, R12 ;  /* 0x0000000c3b587220 */ /* 0x000fcc0000400000 */
[----:B------:R-:W3:Y:S01]  /*2fd0*/  MUFU.EX2 R87, R87 ;  /* 0x0000005700577308 */ /* 0x000ee20000000800 */
[----:B--2---:R-:W-:Y:S01]  /*2fe0*/  F2FP.BF16.F32.PACK_AB R7, R27, R26 ;  /* 0x0000001a1b07723e */ /* 0x004fe200000010ff */
[----:B------:R-:W-:Y:S01]  /*2ff0*/  FMUL R84, R51, -1.4426950216293334961 ;  /* 0xbfb8aa3b33547820 */ /* 0x000fe20000400000 */
[----:B------:R-:W-:Y:S01]  /*3000*/  F2FP.BF16.F32.PACK_AB R6, R82, R83 ;  /* 0x000000535206723e */ /* 0x000fe200000010ff */
[----:B-1----:R-:W-:Y:S01]  /*3010*/  FADD R93, R85, 1 ;  /* 0x3f800000555d7421 */ /* 0x002fe20000000000 */
[----:B------:R-:W-:Y:S01]  /*3020*/  F2FP.BF16.F32.PACK_AB R5, R23, R22 ;  /* 0x000000161705723e */ /* 0x000fe200000010ff */
[----:B------:R-:W-:Y:S01]  /*3030*/  FMUL R27, R27, R88 ;  /* 0x000000581b1b7220 */ /* 0x000fe20000400000 */
[----:B------:R-:W-:Y:S01]  /*3040*/  F2FP.BF16.F32.PACK_AB R4, R21, R20 ;  /* 0x000000141504723e */ /* 0x000fe200000010ff */
[----:B------:R-:W1:Y:S01]  /*3050*/  MUFU.EX2 R84, R84 ;  /* 0x0000005400547308 */ /* 0x000e620000000800 */
[----:B----4-:R-:W-:-:S03]  /*3060*/  FADD R81, R81, 1 ;  /* 0x3f80000051517421 */ /* 0x010fc60000000000 */
[----:B------:R2:W-:Y:S04]  /*3070*/  STS.128 [R86], R4 ;  /* 0x0000000456007388 */ /* 0x0005e80000000c00 */
[----:B------:R-:W4:Y:S01]  /*3080*/  MUFU.RCP R91, R91 ;  /* 0x0000005b005b7308 */ /* 0x000f220000001000 */
[----:B---3--:R-:W-:Y:S01]  /*3090*/  FADD R87, R87, 1 ;  /* 0x3f80000057577421 */ /* 0x008fe20000000000 */
[----:B-1----:R-:W-:-:S06]  /*30a0*/  FADD R85, R84, 1 ;  /* 0x3f80000054557421 */ /* 0x002fcc0000000000 */
[----:B------:R-:W1:Y:S01]  /*30b0*/  MUFU.RCP R84, R85 ;  /* 0x0000005500547308 */ /* 0x000e620000001000 */
[----:B----4-:R-:W-:Y:S01]  /*30c0*/  FMUL R88, R56, R91 ;  /* 0x0000005b38587220 */ /* 0x010fe20000400000 */
[----:B------:R-:W-:-:S03]  /*30d0*/  FMUL R91, R39, -1.4426950216293334961 ;  /* 0xbfb8aa3b275b7820 */ /* 0x000fc60000400000 */
[----:B------:R-:W-:Y:S01]  /*30e0*/  FMUL R83, R83, R88 ;  /* 0x0000005853537220 */ /* 0x000fe20000400000 */
[----:B------:R-:W-:Y:S02]  /*30f0*/  FMUL R88, R42, -1.4426950216293334961 ;  /* 0xbfb8aa3b2a587820 */ /* 0x000fe40000400000 */
[----:B------:R-:W-:Y:S01]  /*3100*/  MUFU.EX2 R91, R91 ;  /* 0x0000005b005b7308 */ /* 0x000fe20000000800 */
[----:B--2---:R-:W-:Y:S01]  /*3110*/  FMUL R5, R48, -1.4426950216293334961 ;  /* 0xbfb8aa3b30057820 */ /* 0x004fe20000400000 */
[----:B------:R-:W-:Y:S01]  /*3120*/  FMUL R86, R46, -1.4426950216293334961 ;  /* 0xbfb8aa3b2e567820 */ /* 0x000fe20000400000 */
[----:B------:R-:W-:Y:S01]  /*3130*/  FMUL R6, R47, -1.4426950216293334961 ;  /* 0xbfb8aa3b2f067820 */ /* 0x000fe20000400000 */
[----:B-1----:R-:W-:-:S04]  /*3140*/  FMUL R84, R51, R84 ;  /* 0x0000005433547220 */ /* 0x002fc80000400000 */
[----:B------:R1:W-:Y:S08]  /*3150*/  MUFU.EX2 R4, R90 ;  /* 0x0000005a00047308 */ /* 0x0003f00000000800 */
[----:B------:R2:W3:Y:S08]  /*3160*/  MUFU.RCP R7, R92 ;  /* 0x0000005c00077308 */ /* 0x0004f00000001000 */
[----:B------:R-:W-:Y:S01]  /*3170*/  MUFU.EX2 R5, R5 ;  /* 0x0000000500057308 */ /* 0x000fe20000000800 */
[----:B-1----:R-:W-:Y:S01]  /*3180*/  FADD R90, R25, 1 ;  /* 0x3f800000195a7421 */ /* 0x002fe20000000000 */
[----:B------:R-:W-:Y:S01]  /*3190*/  FADD R25, R89, 1 ;  /* 0x3f80000059197421 */ /* 0x000fe20000000000 */
[----:B------:R-:W-:-:S05]  /*31a0*/  FMUL R89, R41, -1.4426950216293334961 ;  /* 0xbfb8aa3b29597820 */ /* 0x000fca0000400000 */
[----:B------:R-:W1:Y:S01]  /*31b0*/  MUFU.RCP R25, R25 ;  /* 0x0000001900197308 */ /* 0x000e620000001000 */
[----:B--2---:R-:W-:Y:S01]  /*31c0*/  FADD R92, R24, 1 ;  /* 0x3f800000185c7421 */ /* 0x004fe20000000000 */
[----:B---3--:R-:W-:-:S04]  /*31d0*/  FMUL R7, R58, R7 ;  /* 0x000000073a077220 */ /* 0x008fc80000400000 */
[----:B------:R-:W-:Y:S01]  /*31e0*/  FMUL R26, R26, R7 ;  /* 0x000000071a1a7220 */ /* 0x000fe20000400000 */
[----:B------:R-:W-:Y:S01]  /*31f0*/  FMUL R7, R43, UR33 ;  /* 0x000000212b077c20 */ /* 0x000fe20008400000 */
[----:B------:R-:W2:Y:S03]  /*3200*/  MUFU.RCP R92, R92 ;  /* 0x0000005c005c7308 */ /* 0x000ea60000001000 */
[----:B------:R-:W-:-:S05]  /*3210*/  FMUL R12, R7, -1.4426950216293334961 ;  /* 0xbfb8aa3b070c7820 */ /* 0x000fca0000400000 */
[----:B------:R-:W3:Y:S01]  /*3220*/  MUFU.RCP R90, R90 ;  /* 0x0000005a005a7308 */ /* 0x000ee20000001000 */
[----:B-1----:R-:W-:-:S04]  /*3230*/  FMUL R25, R54, R25 ;  /* 0x0000001936197220 */ /* 0x002fc80000400000 */
[----:B------:R-:W-:-:S03]  /*3240*/  FMUL R24, R22, R25 ;  /* 0x0000001916187220 */ /* 0x000fc60000400000 */
[----:B------:R-:W1:Y:S01]  /*3250*/  MUFU.EX2 R86, R86 ;  /* 0x0000005600567308 */ /* 0x000e620000000800 */
[----:B--2---:R-:W-:Y:S01]  /*3260*/  FMUL R22, R55, R92 ;  /* 0x0000005c37167220 */ /* 0x004fe20000400000 */
[----:B------:R-:W-:Y:S01]  /*3270*/  FADD R92, R4, 1 ;  /* 0x3f800000045c7421 */ /* 0x000fe20000000000 */
[----:B------:R-:W-:Y:S01]  /*3280*/  FMUL R4, R37, UR33 ;  /* 0x0000002125047c20 */ /* 0x000fe20008400000 */
[----:B------:R-:W-:Y:S01]  /*3290*/  FMUL R37, R19, R84 ;  /* 0x0000005413257220 */ /* 0x000fe20000400000 */
[----:B------:R-:W-:Y:S01]  /*32a0*/  FMUL R25, R23, R22 ;  /* 0x0000001617197220 */ /* 0x000fe20000400000 */
[----:B------:R-:W-:Y:S01]  /*32b0*/  FADD R23, R5, 1 ;  /* 0x3f80000005177421 */ /* 0x000fe20000000000 */
[----:B------:R-:W-:Y:S01]  /*32c0*/  FMUL R19, R36, UR33 ;  /* 0x0000002124137c20 */ /* 0x000fe20008400000 */
[----:B------:R-:W-:Y:S01]  /*32d0*/  MUFU.RCP R92, R92 ;  /* 0x0000005c005c7308 */ /* 0x000fe20000001000 */
[----:B---3--:R-:W-:Y:S01]  /*32e0*/  FMUL R43, R57, R90 ;  /* 0x0000005a392b7220 */ /* 0x008fe20000400000 */
[----:B------:R-:W-:Y:S01]  /*32f0*/  FMUL R22, R38, UR33 ;  /* 0x0000002126167c20 */ /* 0x000fe20008400000 */
[----:B------:R-:W-:Y:S01]  /*3300*/  FMUL R90, R40, -1.4426950216293334961 ;  /* 0xbfb8aa3b285a7820 */ /* 0x000fe20000400000 */
[----:B------:R-:W-:Y:S01]  /*3310*/  FMUL R84, R19, -1.4426950216293334961 ;  /* 0xbfb8aa3b13547820 */ /* 0x000fe20000400000 */
[----:B------:R-:W-:Y:S01]  /*3320*/  FMUL R82, R82, R43 ;  /* 0x0000002b52527220 */ /* 0x000fe20000400000 */
[----:B------:R-:W-:-:S02]  /*3330*/  FMUL R5, R22, -1.4426950216293334961 ;  /* 0xbfb8aa3b16057820 */ /* 0x000fc40000400000 */
[----:B------:R-:W2:Y:S01]  /*3340*/  MUFU.RCP R23, R23 ;  /* 0x0000001700177308 */ /* 0x000ea20000001000 */
[----:B-1----:R-:W-:-:S07]  /*3350*/  FADD R86, R86, 1 ;  /* 0x3f80000056567421 */ /* 0x002fce0000000000 */
[----:B------:R-:W1:Y:S08]  /*3360*/  MUFU.RCP R43, R93 ;  /* 0x0000005d002b7308 */ /* 0x000e700000001000 */
[----:B------:R-:W3:Y:S01]  /*3370*/  MUFU.EX2 R6, R6 ;  /* 0x0000000600067308 */ /* 0x000ee20000000800 */
[----:B--2---:R-:W-:-:S04]  /*3380*/  FMUL R23, R48, R23 ;  /* 0x0000001730177220 */ /* 0x004fc80000400000 */
[----:B------:R-:W-:Y:S01]  /*3390*/  FMUL R36, R16, R23 ;  /* 0x0000001710247220 */ /* 0x000fe20000400000 */
[----:B------:R-:W-:Y:S01]  /*33a0*/  FMUL R16, R53, UR33 ;  /* 0x0000002135107c20 */ /* 0x000fe20008400000 */
[----:B------:R-:W-:Y:S01]  /*33b0*/  FMUL R23, R52, UR33 ;  /* 0x0000002134177c20 */ /* 0x000fe20008400000 */
[----:B------:R2:W4:Y:S01]  /*33c0*/  MUFU.RCP R53, R86 ;  /* 0x0000005600357308 */ /* 0x0005220000001000 */
[----:B-1----:R-:W-:Y:S02]  /*33d0*/  FMUL R43, R50, R43 ;  /* 0x0000002b322b7220 */ /* 0x002fe40000400000 */
[----:B------:R-:W-:Y:S02]  /*33e0*/  FMUL R93, R23, -1.4426950216293334961 ;  /* 0xbfb8aa3b175d7820 */ /* 0x000fe40000400000 */
[----:B------:R-:W-:Y:S01]  /*33f0*/  FMUL R38, R18, R43 ;  /* 0x0000002b12267220 */ /* 0x000fe20000400000 */
[----:B------:R-:W-:Y:S02]  /*3400*/  FMUL R18, R4, -1.4426950216293334961 ;  /* 0xbfb8aa3b04127820 */ /* 0x000fe40000400000 */
[----:B------:R-:W-:Y:S01]  /*3410*/  MUFU.EX2 R12, R12 ;  /* 0x0000000c000c7308 */ /* 0x000fe20000000800 */
[----:B---3--:R-:W-:-:S07]  /*3420*/  FADD R85, R6, 1 ;  /* 0x3f80000006557421 */ /* 0x008fce0000000000 */
[----:B------:R-:W-:Y:S01]  /*3430*/  MUFU.EX2 R90, R90 ;  /* 0x0000005a005a7308 */ /* 0x000fe20000000800 */
[----:B--2---:R-:W-:Y:S01]  /*3440*/  FMUL R86, R49, R92 ;  /* 0x0000005c31567220 */ /* 0x004fe20000400000 */
[----:B----4-:R-:W-:Y:S01]  /*3450*/  FMUL R53, R46, R53 ;  /* 0x000000352e357220 */ /* 0x010fe20000400000 */
[----:B------:R-:W-:Y:S02]  /*3460*/  FMUL R92, R16, -1.4426950216293334961 ;  /* 0xbfb8aa3b105c7820 */ /* 0x000fe40000400000 */
[----:B------:R-:W-:Y:S01]  /*3470*/  FMUL R43, R17, R86 ;  /* 0x00000056112b7220 */ /* 0x000fe20000400000 */
[----:B------:R-:W-:Y:S01]  /*3480*/  FMUL R17, R67, UR33 ;  /* 0x0000002143117c20 */ /* 0x000fe20008400000 */
[----:B------:R-:W-:Y:S01]  /*3490*/  FMUL R52, R14, R53 ;  /* 0x000000350e347220 */ /* 0x000fe20000400000 */
[----:B------:R-:W1:Y:S02]  /*34a0*/  MUFU.RCP R86, R85 ;  /* 0x0000005500567308 */ /* 0x000e640000001000 */
[----:B------:R-:W-:-:S06]  /*34b0*/  FMUL R6, R17, -1.4426950216293334961 ;  /* 0xbfb8aa3b11067820 */ /* 0x000fcc0000400000 */
[----:B------:R-:W2:Y:S08]  /*34c0*/  MUFU.RCP R67, R81 ;  /* 0x0000005100437308 */ /* 0x000eb00000001000 */
[----:B------:R-:W3:Y:S01]  /*34d0*/  MUFU.EX2 R88, R88 ;  /* 0x0000005800587308 */ /* 0x000ee20000000800 */
[----:B-1----:R-:W-:Y:S01]  /*34e0*/  FMUL R14, R47, R86 ;  /* 0x000000562f0e7220 */ /* 0x002fe20000400000 */
[----:B------:R-:W-:-:S03]  /*34f0*/  FADD R85, R12, 1 ;  /* 0x3f8000000c557421 */ /* 0x000fc60000000000 */
[----:B------:R-:W-:Y:S01]  /*3500*/  FMUL R53, R15, R14 ;  /* 0x0000000e0f357220 */ /* 0x000fe20000400000 */
[----:B------:R-:W-:Y:S02]  /*3510*/  FMUL R14, R66, -1.4426950216293334961 ;  /* 0xbfb8aa3b420e7820 */ /* 0x000fe40000400000 */
[----:B------:R-:W1:Y:S01]  /*3520*/  MUFU.RCP R86, R87 ;  /* 0x0000005700567308 */ /* 0x000e620000001000 */
[----:B--2---:R-:W-:Y:S01]  /*3530*/  FMUL R67, R44, R67 ;  /* 0x000000432c437220 */ /* 0x004fe20000400000 */
[----:B------:R-:W-:-:S03]  /*3540*/  FMUL R81, R65, UR33 ;  /* 0x0000002141517c20 */ /* 0x000fc60008400000 */
[----:B------:R-:W-:-:S03]  /*3550*/  FMUL R80, R80, R67 ;  /* 0x0000004350507220 */ /* 0x000fc60000400000 */
[----:B------:R-:W2:Y:S01]  /*3560*/  MUFU.EX2 R89, R89 ;  /* 0x0000005900597308 */ /* 0x000ea20000000800 */
[----:B---3--:R-:W-:Y:S01]  /*3570*/  FADD R15, R88, 1 ;  /* 0x3f800000580f7421 */ /* 0x008fe20000000000 */
[----:B------:R-:W-:-:S06]  /*3580*/  FMUL R88, R62, UR33 ;  /* 0x000000213e587c20 */ /* 0x000fcc0008400000 */
[----:B------:R-:W3:Y:S01]  /*3590*/  MUFU.EX2 R5, R5 ;  /* 0x0000000500057308 */ /* 0x000ee20000000800 */
[----:B-1----:R-:W-:Y:S01]  /*35a0*/  FMUL R12, R45, R86 ;  /* 0x000000562d0c7220 */ /* 0x002fe20000400000 */
[----:B------:R-:W-:-:S03]  /*35b0*/  FMUL R87, R61, UR33 ;  /* 0x000000213d577c20 */ /* 0x000fc60008400000 */
[----:B------:R-:W-:Y:S01]  /*35c0*/  FMUL R67, R13, R12 ;  /* 0x0000000c0d437220 */ /* 0x000fe20000400000 */
[----:B------:R-:W-:Y:S01]  /*35d0*/  FADD R13, R90, 1 ;  /* 0x3f8000005a0d7421 */ /* 0x000fe20000000000 */
[----:B------:R-:W-:Y:S01]  /*35e0*/  FMUL R12, R81, -1.4426950216293334961 ;  /* 0xbfb8aa3b510c7820 */ /* 0x000fe20000400000 */
[----:B------:R-:W1:Y:S01]  /*35f0*/  MUFU.RCP R15, R15 ;  /* 0x0000000f000f7308 */ /* 0x000e620000001000 */
[----:B--2---:R-:W-:-:S07]  /*3600*/  FADD R89, R89, 1 ;  /* 0x3f80000059597421 */ /* 0x004fce0000000000 */
[----:B------:R-:W2:Y:S01]  /*3610*/  MUFU.RCP R13, R13 ;  /* 0x0000000d000d7308 */ /* 0x000ea20000001000 */
[----:B---3--:R-:W-:-:S07]  /*3620*/  FADD R5, R5, 1 ;  /* 0x3f80000005057421 */ /* 0x008fce0000000000 */
[----:B------:R-:W3:Y:S01]  /*3630*/  MUFU.RCP R90, R89 ;  /* 0x00000059005a7308 */ /* 0x000ee20000001000 */
[----:B-1----:R-:W-:-:S04]  /*3640*/  FMUL R65, R42, R15 ;  /* 0x0000000f2a417220 */ /* 0x002fc80000400000 */
[----:B------:R-:W-:-:S03]  /*3650*/  FMUL R65, R10, R65 ;  /* 0x000000410a417220 */ /* 0x000fc60000400000 */
[----:B------:R-:W1:Y:S01]  /*3660*/  MUFU.EX2 R84, R84 ;  /* 0x0000005400547308 */ /* 0x000e620000000800 */
[----:B--2---:R-:W-:-:S04]  /*3670*/  FMUL R13, R40, R13 ;  /* 0x0000000d280d7220 */ /* 0x004fc80000400000 */
[----:B------:R-:W-:Y:S01]  /*3680*/  FMUL R62, R8, R13 ;  /* 0x0000000d083e7220 */ /* 0x000fe20000400000 */
[----:B------:R-:W-:Y:S02]  /*3690*/  FMUL R13, R88, -1.4426950216293334961 ;  /* 0xbfb8aa3b580d7820 */ /* 0x000fe40000400000 */
[----:B------:R2:W4:Y:S01]  /*36a0*/  MUFU.RCP R86, R85 ;  /* 0x0000005500567308 */ /* 0x0005220000001000 */
[----:B---3--:R-:W-:Y:S01]  /*36b0*/  FMUL R8, R41, R90 ;  /* 0x0000005a29087220 */ /* 0x008fe20000400000 */
[----:B------:R-:W-:Y:S01]  /*36c0*/  FMUL R90, R60, UR33 ;  /* 0x000000213c5a7c20 */ /* 0x000fe20008400000 */
[----:B------:R-:W-:Y:S02]  /*36d0*/  FADD R89, R91, 1 ;  /* 0x3f8000005b597421 */ /* 0x000fe40000000000 */
[----:B------:R-:W-:Y:S01]  /*36e0*/  FMUL R61, R9, R8 ;  /* 0x00000008093d7220 */ /* 0x000fe20000400000 */
[----:B------:R-:W-:Y:S02]  /*36f0*/  FMUL R8, R90, -1.4426950216293334961 ;  /* 0xbfb8aa3b5a087820 */ /* 0x000fe40000400000 */
[----:B------:R-:W3:Y:S01]  /*3700*/  MUFU.EX2 R18, R18 ;  /* 0x0000001200127308 */ /* 0x000ee20000000800 */
[----:B-1----:R-:W-:-:S07]  /*3710*/  FADD R60, R84, 1 ;  /* 0x3f800000543c7421 */ /* 0x002fce0000000000 */
[----:B------:R-:W1:Y:S01]  /*3720*/  MUFU.EX2 R93, R93 ;  /* 0x0000005d005d7308 */ /* 0x000e620000000800 */
[----:B--2---:R-:W-:Y:S01]  /*3730*/  FMUL R85, R63, UR33 ;  /* 0x000000213f557c20 */ /* 0x004fe20008400000 */
[C---:B----4-:R-:W-:Y:S01]  /*3740*/  FMUL R10, R7.reuse, R86 ;  /* 0x00000056070a7220 */ /* 0x050fe20000400000 */
[----:B------:R-:W-:Y:S01]  /*3750*/  FMUL R86, R64, UR33 ;  /* 0x0000002140567c20 */ /* 0x000fe20008400000 */
[----:B------:R-:W-:Y:S02]  /*3760*/  F2FP.BF16.F32.PACK_AB R7, R7, R42 ;  /* 0x0000002a0707723e */ /* 0x000fe400000010ff */
[----:B------:R-:W-:Y:S01]  /*3770*/  FMUL R64, R11, R10 ;  /* 0x0000000a0b407220 */ /* 0x000fe20000400000 */
[----:B------:R-:W-:Y:S01]  /*3780*/  FMUL R11, R87, -1.4426950216293334961 ;  /* 0xbfb8aa3b570b7820 */ /* 0x000fe20000400000 */
[----:B------:R-:W2:Y:S01]  /*3790*/  MUFU.RCP R63, R5 ;  /* 0x00000005003f7308 */ /* 0x000ea20000001000 */
[----:B---3--:R-:W-:Y:S01]  /*37a0*/  FADD R9, R18, 1 ;  /* 0x3f80000012097421 */ /* 0x008fe20000000000 */
[----:B------:R-:W-:Y:S01]  /*37b0*/  FMUL R10, R85, -1.4426950216293334961 ;  /* 0xbfb8aa3b550a7820 */ /* 0x000fe20000400000 */
[----:B------:R-:W-:-:S05]  /*37c0*/  FMUL R15, R86, -1.4426950216293334961 ;  /* 0xbfb8aa3b560f7820 */ /* 0x000fca0000400000 */
[----:B------:R-:W3:Y:S01]  /*37d0*/  MUFU.EX2 R92, R92 ;  /* 0x0000005c005c7308 */ /* 0x000ee20000000800 */
[----:B-1----:R-:W-:-:S07]  /*37e0*/  FADD R93, R93, 1 ;  /* 0x3f8000005d5d7421 */ /* 0x002fce0000000000 */
[----:B------:R-:W1:Y:S01]  /*37f0*/  MUFU.RCP R60, R60 ;  /* 0x0000003c003c7308 */ /* 0x000e620000001000 */
[----:B--2---:R-:W-:-:S04]  /*3800*/  FMUL R18, R22, R63 ;  /* 0x0000003f16127220 */ /* 0x004fc80000400000 */
[----:B------:R-:W-:-:S03]  /*3810*/  FMUL R77, R77, R18 ;  /* 0x000000124d4d7220 */ /* 0x000fc60000400000 */
[----:B------:R-:W2:Y:S01]  /*3820*/  MUFU.RCP R5, R93 ;  /* 0x0000005d00057308 */ /* 0x000ea20000001000 */
[----:B---3--:R-:W-:-:S07]  /*3830*/  FADD R63, R92, 1 ;  /* 0x3f8000005c3f7421 */ /* 0x008fce0000000000 */
[----:B------:R-:W3:Y:S01]  /*3840*/  MUFU.RCP R63, R63 ;  /* 0x0000003f003f7308 */ /* 0x000ee20000001000 */
[----:B-1----:R-:W-:-:S04]  /*3850*/  FMUL R60, R19, R60 ;  /* 0x0000003c133c7220 */ /* 0x002fc80000400000 */
[----:B------:R-:W-:-:S03]  /*3860*/  FMUL R79, R79, R60 ;  /* 0x0000003c4f4f7220 */ /* 0x000fc60000400000 */
[----:B------:R-:W1:Y:S01]  /*3870*/  MUFU.RCP R89, R89 ;  /* 0x0000005900597308 */ /* 0x000e620000001000 */
[----:B--2---:R-:W-:-:S07]  /*3880*/  FMUL R5, R23, R5 ;  /* 0x0000000517057220 */ /* 0x004fce0000400000 */
[----:B------:R-:W2:Y:S01]  /*3890*/  MUFU.RCP R9, R9 ;  /* 0x0000000900097308 */ /* 0x000ea20000001000 */
[----:B---3--:R-:W-:Y:S01]  /*38a0*/  FMUL R60, R16, R63 ;  /* 0x0000003f103c7220 */ /* 0x008fe20000400000 */
[----:B------:R-:W-:Y:S01]  /*38b0*/  FMUL R63, R20, R5 ;  /* 0x00000005143f7220 */ /* 0x000fe20000400000 */
[----:B------:R-:W-:Y:S01]  /*38c0*/  FMUL R20, R29, UR33 ;  /* 0x000000211d147c20 */ /* 0x000fe20008400000 */
[----:B------:R-:W-:Y:S01]  /*38d0*/  FMUL R29, R28, UR33 ;  /* 0x000000211c1d7c20 */ /* 0x000fe20008400000 */
[----:B------:R-:W-:Y:S01]  /*38e0*/  FMUL R60, R21, R60 ;  /* 0x0000003c153c7220 */ /* 0x000fe20000400000 */
[C---:B------:R-:W-:Y:S02]  /*38f0*/  F2FP.BF16.F32.PACK_AB R5, R39.reuse, R22 ;  /* 0x000000162705723e */ /* 0x040fe400000010ff */
[----:B------:R-:W3:Y:S01]  /*3900*/  MUFU.EX2 R6, R6 ;  /* 0x0000000600067308 */ /* 0x000ee20000000800 */
[----:B-1----:R-:W-:-:S04]  /*3910*/  FMUL R89, R39, R89 ;  /* 0x0000005927597220 */ /* 0x002fc80000400000 */
[----:B------:R-:W-:-:S03]  /*3920*/  FMUL R76, R76, R89 ;  /* 0x000000594c4c7220 */ /* 0x000fc60000400000 */
[----:B------:R-:W1:Y:S01]  /*3930*/  MUFU.EX2 R14, R14 ;  /* 0x0000000e000e7308 */ /* 0x000e620000000800 */
[C---:B--2---:R-:W-:Y:S01]  /*3940*/  FMUL R9, R4.reuse, R9 ;  /* 0x0000000904097220 */ /* 0x044fe20000400000 */
[----:B------:R-:W-:Y:S02]  /*3950*/  F2FP.BF16.F32.PACK_AB R4, R4, R19 ;  /* 0x000000130404723e */ /* 0x000fe400000010ff */
[----:B------:R-:W-:Y:S01]  /*3960*/  F2FP.BF16.F32.PACK_AB R19, R17, R66 ;  /* 0x000000421113723e */ /* 0x000fe200000010ff */
[----:B------:R-:W-:Y:S01]  /*3970*/  FMUL R78, R78, R9 ;  /* 0x000000094e4e7220 */ /* 0x000fe20000400000 */
[----:B------:R-:W-:Y:S02]  /*3980*/  F2FP.BF16.F32.PACK_AB R9, R47, R46 ;  /* 0x0000002e2f09723e */ /* 0x000fe400000010ff */
[----:B------:R-:W2:Y:S01]  /*3990*/  MUFU.EX2 R11, R11 ;  /* 0x0000000b000b7308 */ /* 0x000ea20000000800 */
[----:B---3--:R-:W-:-:S07]  /*39a0*/  FADD R6, R6, 1 ;  /* 0x3f80000006067421 */ /* 0x008fce0000000000 */
[----:B------:R-:W3:Y:S01]  /*39b0*/  MUFU.EX2 R12, R12 ;  /* 0x0000000c000c7308 */ /* 0x000ee20000000800 */
[----:B-1----:R-:W-:-:S07]  /*39c0*/  FADD R14, R14, 1 ;  /* 0x3f8000000e0e7421 */ /* 0x002fce0000000000 */
[----:B------:R-:W1:Y:S01]  /*39d0*/  MUFU.EX2 R13, R13 ;  /* 0x0000000d000d7308 */ /* 0x000e620000000800 */
[----:B--2---:R-:W-:Y:S01]  /*39e0*/  FADD R28, R11, 1 ;  /* 0x3f8000000b1c7421 */ /* 0x004fe20000000000 */
[----:B------:R-:W-:-:S06]  /*39f0*/  F2FP.BF16.F32.PACK_AB R11, R51, R50 ;  /* 0x00000032330b723e */ /* 0x000fcc00000010ff */
[----:B------:R-:W2:Y:S01]  /*3a00*/  MUFU.EX2 R8, R8 ;  /* 0x0000000800087308 */ /* 0x000ea20000000800 */
[----:B---3--:R-:W-:-:S07]  /*3a10*/  FADD R12, R12, 1 ;  /* 0x3f8000000c0c7421 */ /* 0x008fce0000000000 */
[----:B------:R-:W3:Y:S01]  /*3a20*/  MUFU.EX2 R10, R10 ;  /* 0x0000000a000a7308 */ /* 0x000ee20000000800 */
[----:B-1----:R-:W-:-:S07]  /*3a30*/  FADD R13, R13, 1 ;  /* 0x3f8000000d0d7421 */ /* 0x002fce0000000000 */
[----:B------:R-:W1:Y:S01]  /*3a40*/  MUFU.EX2 R15, R15 ;  /* 0x0000000f000f7308 */ /* 0x000e620000000800 */
[----:B--2---:R-:W-:Y:S01]  /*3a50*/  FADD R46, R8, 1 ;  /* 0x3f800000082e7421 */ /* 0x004fe20000000000 */
[----:B------:R-:W-:-:S06]  /*3a60*/  F2FP.BF16.F32.PACK_AB R8, R45, R44 ;  /* 0x0000002c2d08723e */ /* 0x000fcc00000010ff */
[----:B------:R-:W2:Y:S01]  /*3a70*/  MUFU.RCP R89, R14 ;  /* 0x0000000e00597308 */ /* 0x000ea20000001000 */
[----:B---3--:R-:W-:Y:S01]  /*3a80*/  FADD R92, R10, 1 ;  /* 0x3f8000000a5c7421 */ /* 0x008fe20000000000 */
[----:B------:R-:W-:-:S06]  /*3a90*/  F2FP.BF16.F32.PACK_AB R10, R49, R48 ;  /* 0x00000030310a723e */ /* 0x000fcc00000010ff */
[----:B------:R3:W4:Y:S01]  /*3aa0*/  MUFU.RCP R18, R6 ;  /* 0x0000000600127308 */ /* 0x0007220000001000 */
[----:B-1----:R-:W-:-:S07]  /*3ab0*/  FADD R15, R15, 1 ;  /* 0x3f8000000f0f7421 */ /* 0x002fce0000000000 */
[----:B------:R-:W1:Y:S01]  /*3ac0*/  MUFU.RCP R84, R12 ;  /* 0x0000000c00547308 */ /* 0x000e620000001000 */
[----:B--2---:R-:W-:Y:S01]  /*3ad0*/  FMUL R89, R66, R89 ;  /* 0x0000005942597220 */ /* 0x004fe20000400000 */
[----:B------:R-:W-:-:S06]  /*3ae0*/  F2FP.BF16.F32.PACK_AB R14, R57, R56 ;  /* 0x00000038390e723e */ /* 0x000fcc00000010ff */
[----:B------:R-:W2:Y:S01]  /*3af0*/  MUFU.RCP R21, R13 ;  /* 0x0000000d00157308 */ /* 0x000ea20000001000 */
[----:B---3--:R-:W-:Y:S01]  /*3b00*/  F2FP.BF16.F32.PACK_AB R6, R41, R40 ;  /* 0x000000282906723e */ /* 0x008fe200000010ff */
[----:B----4-:R-:W-:Y:S01]  /*3b10*/  FMUL R22, R17, R18 ;  /* 0x0000001211167220 */ /* 0x010fe20000400000 */
[----:B------:R-:W-:Y:S01]  /*3b20*/  FMUL R40, R34, R89 ;  /* 0x0000005922287220 */ /* 0x000fe20000400000 */
[----:B------:R-:W-:Y:S02]  /*3b30*/  F2FP.BF16.F32.PACK_AB R18, R81, R86 ;  /* 0x000000565112723e */ /* 0x000fe400000010ff */
[----:B------:R-:W-:Y:S01]  /*3b40*/  FMUL R39, R35, R22 ;  /* 0x0000001623277220 */ /* 0x000fe20000400000 */
[----:B------:R-:W-:Y:S01]  /*3b50*/  F2FP.BF16.F32.PACK_AB R22, R33, R32 ;  /* 0x000000202116723e */ /* 0x000fe200000010ff */
[----:B------:R-:W3:Y:S01]  /*3b60*/  MUFU.RCP R28, R28 ;  /* 0x0000001c001c7308 */ /* 0x000ee20000001000 */
[----:B-1----:R-:W-:Y:S01]  /*3b70*/  FMUL R84, R81, R84 ;  /* 0x0000005451547220 */ /* 0x002fe20000400000 */
[----:B------:R-:W-:-:S02]  /*3b80*/  F2FP.BF16.F32.PACK_AB R12, R16, R23 ;  /* 0x00000017100c723e */ /* 0x000fc400000010ff */
[----:B------:R-:W-:Y:S01]  /*3b90*/  F2FP.BF16.F32.PACK_AB R23, R35, R34 ;  /* 0x000000222317723e */ /* 0x000fe200000010ff */
[----:B------:R-:W-:Y:S01]  /*3ba0*/  FMUL R34, R33, R84 ;  /* 0x0000005421227220 */ /* 0x000fe20000400000 */
[----:B------:R-:W-:Y:S02]  /*3bb0*/  F2FP.BF16.F32.PACK_AB R17, R85, R88 ;  /* 0x000000585511723e */ /* 0x000fe400000010ff */
[----:B------:R-:W1:Y:S01]  /*3bc0*/  MUFU.RCP R41, R46 ;  /* 0x0000002e00297308 */ /* 0x000e620000001000 */
[----:B--2---:R-:W-:Y:S01]  /*3bd0*/  FMUL R21, R88, R21 ;  /* 0x0000001558157220 */ /* 0x004fe20000400000 */
[----:B------:R-:W-:Y:S02]  /*3be0*/  F2FP.BF16.F32.PACK_AB R13, R55, R54 ;  /* 0x00000036370d723e */ /* 0x000fe400000010ff */
[----:B------:R-:W-:Y:S01]  /*3bf0*/  F2FP.BF16.F32.PACK_AB R16, R87, R90 ;  /* 0x0000005a5710723e */ /* 0x000fe200000010ff */
[----:B------:R-:W-:Y:S01]  /*3c00*/  FMUL R33, R30, R21 ;  /* 0x000000151e217220 */ /* 0x000fe20000400000 */
[----:B------:R-:W-:-:S02]  /*3c10*/  F2FP.BF16.F32.PACK_AB R21, R31, R30 ;  /* 0x0000001e1f15723e */ /* 0x000fc400000010ff */
[----:B------:R2:W4:Y:S01]  /*3c20*/  MUFU.RCP R91, R15 ;  /* 0x0000000f005b7308 */ /* 0x0005220000001000 */
[----:B---3--:R-:W-:Y:S01]  /*3c30*/  FMUL R45, R87, R28 ;  /* 0x0000001c572d7220 */ /* 0x008fe20000400000 */
[----:B------:R-:W-:Y:S02]  /*3c40*/  MOV R28, UR6 ;  /* 0x00000006001c7c02 */ /* 0x000fe40008000f00 */
[----:B------:R-:W-:Y:S02]  /*3c50*/  F2FP.BF16.F32.PACK_AB R30, R82, R83 ;  /* 0x00000053521e723e */ /* 0x000fe400000010ff */
[----:B------:R-:W-:Y:S02]  /*3c60*/  LEA R44, R28, R69, 0xd ;  /* 0x000000451c2c7211 */ /* 0x000fe400078e68ff */
[----:B------:R-:W3:Y:S01]  /*3c70*/  MUFU.RCP R92, R92 ;  /* 0x0000005c005c7308 */ /* 0x000ee20000001000 */
[----:B-1----:R-:W-:Y:S01]  /*3c80*/  FMUL R42, R90, R41 ;  /* 0x000000295a2a7220 */ /* 0x002fe20000400000 */
[C---:B------:R-:W-:Y:S01]  /*3c90*/  FMUL R41, R20.reuse, R45 ;  /* 0x0000002d14297220 */ /* 0x040fe20000400000 */
[----:B------:R-:W-:-:S02]  /*3ca0*/  F2FP.BF16.F32.PACK_AB R20, R20, R29 ;  /* 0x0000001d1414723e */ /* 0x000fc400000010ff */
[C---:B------:R-:W-:Y:S01]  /*3cb0*/  LEA R46, R28.reuse, R3, 0xd ;  /* 0x000000031c2e7211 */ /* 0x040fe200078e68ff */
[----:B------:R-:W-:Y:S01]  /*3cc0*/  FMUL R42, R29, R42 ;  /* 0x0000002a1d2a7220 */ /* 0x000fe20000400000 */
[----:B------:R-:W-:Y:S01]  /*3cd0*/  LEA R45, R28, R68, 0xd ;  /* 0x000000441c2d7211 */ /* 0x000fe200078e68ff */
[----:B------:R-:W-:Y:S01]  /*3ce0*/  STS.128 [R75], R20 ;  /* 0x000000144b007388 */ /* 0x000fe20000000c00 */
[----:B--2---:R-:W-:Y:S01]  /*3cf0*/  F2FP.BF16.F32.PACK_AB R15, R59, R58 ;  /* 0x0000003a3b0f723e */ /* 0x004fe200000010ff */
[----:B----4-:R-:W-:Y:S01]  /*3d00*/  FMUL R91, R86, R91 ;  /* 0x0000005b565b7220 */ /* 0x010fe20000400000 */
[----:B------:R-:W-:Y:S01]  /*3d10*/  LEA R28, R28, R70, 0xd ;  /* 0x000000461c1c7211 */ /* 0x000fe200078e68ff */
[----:B------:R1:W-:Y:S01]  /*3d20*/  STS.128 [R46], R4 ;  /* 0x000000042e007388 */ /* 0x0003e20000000c00 */
[----:B------:R-:W-:Y:S01]  /*3d30*/  F2FP.BF16.F32.PACK_AB R29, R25, R24 ;  /* 0x00000018191d723e */ /* 0x000fe200000010ff */
[----:B------:R-:W-:Y:S01]  /*3d40*/  FMUL R35, R32, R91 ;  /* 0x0000005b20237220 */ /* 0x000fe20000400000 */
[----:B------:R-:W-:Y:S01]  /*3d50*/  F2FP.BF16.F32.PACK_AB R25, R53, R52 ;  /* 0x000000343519723e */ /* 0x000fe200000010ff */
[----:B------:R-:W-:Y:S01]  /*3d60*/  STS.128 [R45], R8 ;  /* 0x000000082d007388 */ /* 0x000fe20000000c00 */
[----:B---3--:R-:W-:Y:S01]  /*3d70*/  FMUL R92, R85, R92 ;  /* 0x0000005c555c7220 */ /* 0x008fe20000400000 */
[----:B------:R-:W-:-:S02]  /*3d80*/  F2FP.BF16.F32.PACK_AB R24, R67, R80 ;  /* 0x000000504318723e */ /* 0x000fc400000010ff */
[----:B------:R2:W-:Y:S01]  /*3d90*/  STS.128 [R44], R12 ;  /* 0x0000000c2c007388 */ /* 0x0005e20000000c00 */
[----:B------:R-:W-:Y:S01]  /*3da0*/  FMUL R32, R31, R92 ;  /* 0x0000005c1f207220 */ /* 0x000fe20000400000 */
[----:B------:R-:W-:Y:S02]  /*3db0*/  F2FP.BF16.F32.PACK_AB R31, R27, R26 ;  /* 0x0000001a1b1f723e */ /* 0x000fe400000010ff */
[----:B------:R3:W-:Y:S01]  /*3dc0*/  STS.128 [R28], R16 ;  /* 0x000000101c007388 */ /* 0x0007e20000000c00 */
[----:B------:R-:W-:Y:S02]  /*3dd0*/  F2FP.BF16.F32.PACK_AB R27, R37, R38 ;  /* 0x00000026251b723e */ /* 0x000fe400000010ff */
[----:B------:R-:W-:Y:S02]  /*3de0*/  F2FP.BF16.F32.PACK_AB R26, R43, R36 ;  /* 0x000000242b1a723e */ /* 0x000fe400000010ff */
[----:B-1----:R-:W-:Y:S02]  /*3df0*/  F2FP.BF16.F32.PACK_AB R7, R64, R65 ;  /* 0x000000414007723e */ /* 0x002fe400000010ff */
[----:B------:R-:W-:-:S02]  /*3e00*/  F2FP.BF16.F32.PACK_AB R6, R61, R62 ;  /* 0x0000003e3d06723e */ /* 0x000fc400000010ff */
[----:B------:R-:W-:Y:S02]  /*3e10*/  F2FP.BF16.F32.PACK_AB R5, R76, R77 ;  /* 0x0000004d4c05723e */ /* 0x000fe400000010ff */
[----:B------:R-:W-:Y:S02]  /*3e20*/  F2FP.BF16.F32.PACK_AB R4, R78, R79 ;  /* 0x0000004f4e04723e */ /* 0x000fe400000010ff */
[----:B--2---:R-:W-:Y:S02]  /*3e30*/  MOV R12, UR12 ;  /* 0x0000000c000c7c02 */ /* 0x004fe40008000f00 */
[----:B------:R-:W-:Y:S02]  /*3e40*/  F2FP.BF16.F32.PACK_AB R11, R39, R40 ;  /* 0x00000028270b723e */ /* 0x000fe400000010ff */
[C---:B------:R-:W-:Y:S02]  /*3e50*/  LEA R14, R12.reuse, R71, 0xd ;  /* 0x000000470c0e7211 */ /* 0x040fe400078e68ff */
[----:B------:R-:W-:-:S02]  /*3e60*/  LEA R13, R12, R72, 0xd ;  /* 0x000000480c0d7211 */ /* 0x000fc400078e68ff */
[----:B---3--:R-:W-:Y:S01]  /*3e70*/  F2FP.BF16.F32.PACK_AB R28, R60, R63 ;  /* 0x0000003f3c1c723e */ /* 0x008fe200000010ff */
[----:B------:R1:W-:Y:S01]  /*3e80*/  STS.128 [R14], R4 ;  /* 0x000000040e007388 */ /* 0x0003e20000000c00 */
[----:B------:R-:W-:Y:S02]  /*3e90*/  LEA R15, R12, R73, 0xd ;  /* 0x000000490c0f7211 */ /* 0x000fe400078e68ff */
[----:B------:R-:W-:Y:S01]  /*3ea0*/  F2FP.BF16.F32.PACK_AB R10, R34, R35 ;  /* 0x00000023220a723e */ /* 0x000fe200000010ff */
[----:B------:R1:W-:Y:S01]  /*3eb0*/  STS.128 [R13], R24 ;  /* 0x000000180d007388 */ /* 0x0003e20000000c00 */
[----:B------:R-:W-:Y:S02]  /*3ec0*/  F2FP.BF16.F32.PACK_AB R9, R32, R33 ;  /* 0x000000212009723e */ /* 0x000fe400000010ff */
[----:B------:R-:W-:Y:S01]  /*3ed0*/  F2FP.BF16.F32.PACK_AB R8, R41, R42 ;  /* 0x0000002a2908723e */ /* 0x000fe200000010ff */
[----:B------:R1:W-:Y:S01]  /*3ee0*/  STS.128 [R15], R28 ;  /* 0x0000001c0f007388 */ /* 0x0003e20000000c00 */
[----:B------:R-:W-:-:S05]  /*3ef0*/  LEA R12, R12, R74, 0xd ;  /* 0x0000004a0c0c7211 */ /* 0x000fca00078e68ff */
[----:B------:R1:W-:Y:S01]  /*3f00*/  STS.128 [R12], R8 ;  /* 0x000000080c007388 */ /* 0x0003e20000000c00 */
[----:B------:R2:W-:Y:S06]  /*3f10*/  MEMBAR.ALL.CTA ;  /* 0x0000000000007992 */ /* 0x0005ec0000008000 */
[----:B--2---:R-:W2:Y:S02]  /*3f20*/  FENCE.VIEW.ASYNC.S ;  /* 0x00000000000073c6 */ /* 0x004ea40000000000 */
[----:B--2---:R-:W-:Y:S06]  /*3f30*/  BAR.SYNC.DEFER_BLOCKING 0x1, 0x80 ;  /* 0x0042000000007b1d */ /* 0x004fec0000010000 */
[----:B------:R-:W-:Y:S05]  /*3f40*/  BRA.U UP0, `(.L_x_48) ;  /* 0x0000000100687547 */ /* 0x000fea000b800000 */
[----:B------:R-:W2:Y:S01]  /*3f50*/  S2UR UR4, SR_CgaCtaId ;  /* 0x00000000000479c3 */ /* 0x000ea20000008800 */
[----:B------:R-:W-:Y:S01]  /*3f60*/  USHF.L.U32 UR8, UR8, 0xc, URZ ;  /* 0x0000000c08087899 */ /* 0x000fe200080006ff */
[----:B------:R-:W-:Y:S01]  /*3f70*/  UMOV UR14, 0x400 ;  /* 0x00000400000e7882 */ /* 0x000fe20000000000 */
[----:B------:R-:W-:Y:S02]  /*3f80*/  USHF.L.U32 UR6, UR6, 0xc, URZ ;  /* 0x0000000c06067899 */ /* 0x000fe400080006ff */
[----:B------:R-:W-:Y:S02]  /*3f90*/  USHF.L.U32 UR12, UR12, 0xc, URZ ;  /* 0x0000000c0c0c7899 */ /* 0x000fe400080006ff */
[----:B------:R-:W-:Y:S02]  /*3fa0*/  UIADD3 UR42, UP1, UPT, UR34, 0x140, URZ ;  /* 0x00000140222a7890 */ /* 0x000fe4000ff3e0ff */
[----:B------:R-:W-:Y:S02]  /*3fb0*/  UIADD3 UR8, UPT, UPT, UR8, UR8, URZ ;  /* 0x0000000808087290 */ /* 0x000fe4000fffe0ff */
[----:B------:R-:W-:-:S02]  /*3fc0*/  UIADD3 UR6, UPT, UPT, UR6, UR6, URZ ;  /* 0x0000000606067290 */ /* 0x000fc4000fffe0ff */
[----:B------:R-:W-:Y:S02]  /*3fd0*/  UIADD3 UR40, UP0, UPT, UR34, 0x1c0, URZ ;  /* 0x000001c022287890 */ /* 0x000fe4000ff1e0ff */
[----:B------:R-:W-:Y:S02]  /*3fe0*/  UIADD3.X UR43, UPT, UPT, URZ, UR35, URZ, UP1, !UPT ;  /* 0x00000023ff2b7290 */ /* 0x000fe40008ffe4ff */
[----:B------:R-:W-:Y:S02]  /*3ff0*/  UIADD3 UR5, UPT, UPT, UR9, 0x20, URZ ;  /* 0x0000002009057890 */ /* 0x000fe4000fffe0ff */
[----:B------:R-:W-:Y:S01]  /*4000*/  UIADD3.X UR41, UPT, UPT, URZ, UR35, URZ, UP0, !UPT ;  /* 0x00000023ff297290 */ /* 0x000fe200087fe4ff */
[----:B--2---:R-:W-:-:S04]  /*4010*/  MOV R0, UR4 ;  /* 0x0000000400007c02 */ /* 0x004fc80008000f00 */
[----:B------:R-:W-:-:S13]  /*4020*/  R2UR UR4, R0 ;  /* 0x00000000000472ca */ /* 0x000fda00000e0000 */
[----:B------:R-:W-:-:S03]  /*4030*/  ULEA UR4, UR4, UR14, 0x18 ;  /* 0x0000000e04047291 */ /* 0x000fc6000f8ec0ff */
[----:B------:R-:W-:Y:S01]  /*4040*/  UMOV UR14, UR10 ;  /* 0x0000000a000e7c82 */ /* 0x000fe20008000000 */
[----:B------:R-:W-:Y:S02]  /*4050*/  UIADD3 UR12, UPT, UPT, UR4, UR12, UR12 ;  /* 0x0000000c040c7290 */ /* 0x000fe4000fffe00c */
[----:B------:R-:W-:Y:S02]  /*4060*/  UIADD3 UR8, UPT, UPT, UR8, 0x400, UR4 ;  /* 0x0000040008087890 */ /* 0x000fe4000fffe004 */
[----:B------:R-:W-:Y:S02]  /*4070*/  UIADD3 UR4, UPT, UPT, UR6, 0x400, UR4 ;  /* 0x0000040006047890 */ /* 0x000fe4000fffe004 */
[----:B------:R-:W-:Y:S01]  /*4080*/  UIADD3 UR12, UPT, UPT, UR12, 0x8400, URZ ;  /* 0x000084000c0c7890 */ /* 0x000fe2000fffe0ff */
[----:B------:R-:W-:-:S04]  /*4090*/  UMOV UR6, UR10 ;  /* 0x0000000a00067c82 */ /* 0x000fc80008000000 */
[----:B------:R2:W-:Y:S02]  /*40a0*/  UTMASTG.2D [UR8], [UR42], desc[URZ] ;  /* 0x0000ff082a0073b5 */ /* 0x0005e40008009000 */
[----:B------:R2:W-:Y:S02]  /*40b0*/  UTMASTG.2D [UR4], [UR42], desc[URZ] ;  /* 0x0000ff042a0073b5 */ /* 0x0005e40008009000 */
[----:B------:R2:W-:Y:S01]  /*40c0*/  UTMASTG.2D [UR12], [UR40], desc[URZ] ;  /* 0x0000ff0c280073b5 */ /* 0x0005e20008009000 */
[----:B------:R0:W-:Y:S01]  /*40d0*/  UTMACMDFLUSH ;  /* 0x00000000000079b7 */ /* 0x0001e20000000000 */
[----:B--2---:R-:W-:-:S04]  /*40e0*/  DEPBAR.LE SB0, 0x3 ;  /* 0x000080c00000791a */ /* 0x004fc80000000000 */
.L_x_48:
[----:B------:R-:W-:Y:S01]  /*40f0*/  BAR.SYNC.DEFER_BLOCKING 0x1, 0x80 ;  /* 0x0042000000007b1d */ /* 0x000fe20000010000 */
[----:B------:R-:W-:Y:S02]  /*4100*/  UIADD3 UR5, UPT, UPT, UR37, -0x1, URZ ;  /* 0xffffffff25057890 */ /* 0x000fe4000fffe0ff */
[----:B------:R-:W-:Y:S02]  /*4110*/  UIADD3 UR4, UPT, UPT, UR37, 0x2, URZ ;  /* 0x0000000225047890 */ /* 0x000fe4000fffe0ff */
[----:B------:R-:W-:Y:S02]  /*4120*/  UISETP.GE.U32.AND UP0, UPT, UR5, 0x6, UPT ;  /* 0x000000060500788c */ /* 0x000fe4000bf06070 */
[----:B------:R-:W-:Y:S02]  /*4130*/  UIADD3 UR39, UPT, UPT, UR39, 0x40, URZ ;  /* 0x0000004027277890 */ /* 0x000fe4000fffe0ff */
[----:B------:R-:W-:Y:S02]  /*4140*/  UIADD3 UR38, UPT, UPT, UR38, 0x1, URZ ;  /* 0x0000000126267890 */ /* 0x000fe4000fffe0ff */
[----:B------:R-:W-:-:S02]  /*4150*/  UIADD3 UR36, UPT, UPT, UR36, 0x2, URZ ;  /* 0x0000000224247890 */ /* 0x000fc4000fffe0ff */
[----:B------:R-:W-:Y:S02]  /*4160*/  UIADD3 UR13, UPT, UPT, UR13, 0x20, URZ ;  /* 0x000000200d0d7890 */ /* 0x000fe4000fffe0ff */
[----:B------:R-:W-:Y:S01]  /*4170*/  UIADD3 UR9, UPT, UPT, UR9, 0x40, URZ ;  /* 0x0000004009097890 */ /* 0x000fe2000fffe0ff */
[----:B------:R-:W-:Y:S01]  /*4180*/  UMOV UR37, UR4 ;  /* 0x0000000400257c82 */ /* 0x000fe20008000000 */
[----:B------:R-:W-:Y:S10]  /*4190*/  BRA.U !UP0, `(.L_x_49) ;  /* 0xffffffe508f47547 */ /* 0x000ff4000b83ffff */
[----:B------:R-:W2:Y:S01]  /*41a0*/  LDCU.64 UR4, c[0x0][0x5c0] ;  /* 0x0000b800ff0477ac */ /* 0x000ea20008000a00 */
[----:B------:R-:W-:Y:S01]  /*41b0*/  ULEA.HI.SX32 UR7, UR32, UR7, 0x1e ;  /* 0x0000000720077291 */ /* 0x000fe2000f8ff2ff */
[----:B------:R-:W-:Y:S01]  /*41c0*/  ELECT P0, URZ, PT ;  /* 0x0000000000ff782f */ /* 0x000fe20003800000 */
[----:B------:R-:W-:Y:S02]  /*41d0*/  UIADD3 UR27, UPT, UPT, UR27, 0x60, URZ ;  /* 0x000000601b1b7890 */ /* 0x000fe4000fffe0ff */
[----:B------:R-:W-:Y:S02]  /*41e0*/  UIADD3 UR29, UPT, UPT, UR29, 0x1, URZ ;  /* 0x000000011d1d7890 */ /* 0x000fe4000fffe0ff */
[----:B------:R-:W-:Y:S02]  /*41f0*/  UPRMT UR27, UR28, 0x654, UR27 ;  /* 0x000006541c1b7896 */ /* 0x000fe4000800001b */
[----:B------:R-:W-:Y:S02]  /*4200*/  UISETP.NE.AND UP0, UPT, UR29, 0x2, UPT ;  /* 0x000000021d00788c */ /* 0x000fe4000bf05270 */
[----:B------:R-:W-:-:S02]  /*4210*/  UIADD3 UR30, UPT, UPT, UR30, 0x1, URZ ;  /* 0x000000011e1e7890 */ /* 0x000fc4000fffe0ff */
[----:B--2---:R-:W-:Y:S02]  /*4220*/  UIMAD.WIDE.U32 UR8, UR7, UR5, URZ ;  /* 0x00000005070872a5 */ /* 0x004fe4000f8e00ff */
[----:B-1----:R-:W-:Y:S01]  /*4230*/  @P0 IMAD.MOV.U32 R4, RZ, RZ, 0x1 ;  /* 0x00000001ff040424 */ /* 0x002fe200078e00ff */
[----:B------:R-:W1:Y:S03]  /*4240*/  LDCU UR5, c[0x0][0x5d0] ;  /* 0x0000ba00ff0577ac */ /* 0x000e660008000800 */
[----:B------:R2:W-:Y:S01]  /*4250*/  @P0 SYNCS.ARRIVE.TRANS64.RED.ART0 RZ, [UR27], R4 ;  /* 0x00000004ffff09a7 */ /* 0x0005e2000850041b */
[----:B------:R-:W-:Y:S02]  /*4260*/  UIADD3 UR6, UPT, UPT, UR7, -UR9, URZ ;  /* 0x8000000907067290 */ /* 0x000fe4000fffe0ff */
[----:B------:R-:W-:Y:S02]  /*4270*/  USEL UR29, UR29, URZ, UP0 ;  /* 0x000000ff1d1d7287 */ /* 0x000fe40008000000 */
[----:B------:R-:W-:-:S04]  /*4280*/  USHF.R.U32.HI UR6, URZ, UR20, UR6 ;  /* 0x00000014ff067299 */ /* 0x000fc80008011606 */
[----:B------:R-:W-:-:S04]  /*4290*/  UIADD3 UR6, UPT, UPT, UR9, UR6, URZ ;  /* 0x0000000609067290 */ /* 0x000fc8000fffe0ff */
[----:B------:R-:W-:-:S04]  /*42a0*/  USHF.R.U32.HI UR8, URZ, UR19, UR6 ;  /* 0x00000013ff087299 */ /* 0x000fc80008011606 */
[----:B------:R-:W-:-:S04]  /*42b0*/  UIADD3 UR8, UPT, UPT, -UR8, URZ, URZ ;  /* 0x000000ff08087290 */ /* 0x000fc8000fffe1ff */
[----:B------:R-:W-:-:S04]  /*42c0*/  UIMAD UR8, UR4, UR8, UR7 ;  /* 0x00000008040872a4 */ /* 0x000fc8000f8e0207 */
[----:B-1----:R-:W-:Y:S01]  /*42d0*/  UIMAD.WIDE.U32 UR12, UR8, UR5, URZ ;  /* 0x00000005080c72a5 */ /* 0x002fe2000f8e00ff */
[----:B------:R-:W1:Y:S06]  /*42e0*/  LDCU.64 UR4, c[0x0][0x5d8] ;  /* 0x0000bb00ff0477ac */ /* 0x000e6c0008000a00 */
[----:B------:R-:W-:Y:S02]  /*42f0*/  UMOV UR9, UR13 ;  /* 0x0000000d00097c82 */ /* 0x000fe40008000000 */
[----:B------:R-:W-:-:S04]  /*4300*/  UIADD3 UR6, UPT, UPT, UR8, -UR9, URZ ;  /* 0x8000000908067290 */ /* 0x000fc8000fffe0ff */
[----:B------:R-:W-:-:S04]  /*4310*/  USHF.R.U32.HI UR6, URZ, UR18, UR6 ;  /* 0x00000012ff067299 */ /* 0x000fc80008011606 */
[----:B------:R-:W-:-:S04]  /*4320*/  UIADD3 UR6, UPT, UPT, UR9, UR6, URZ ;  /* 0x0000000609067290 */ /* 0x000fc8000fffe0ff */
[----:B------:R-:W-:-:S04]  /*4330*/  USHF.R.U32.HI UR6, URZ, UR17, UR6 ;  /* 0x00000011ff067299 */ /* 0x000fc80008011606 */
[----:B-1----:R-:W-:-:S07]  /*4340*/  UIMAD.WIDE.U32 UR12, UR6, UR5, URZ ;  /* 0x00000005060c72a5 */ /* 0x002fce000f8e00ff */
[----:B------:R-:W-:Y:S02]  /*4350*/  UMOV UR9, UR13 ;  /* 0x0000000d00097c82 */ /* 0x000fe40008000000 */
[----:B------:R-:W-:-:S04]  /*4360*/  UIADD3 UR5, UPT, UPT, UR6, -UR9, URZ ;  /* 0x8000000906057290 */ /* 0x000fc8000fffe0ff */
[----:B------:R-:W-:-:S04]  /*4370*/  USHF.R.U32.HI UR5, URZ, UR16, UR5 ;  /* 0x00000010ff057299 */ /* 0x000fc80008011605 */
[----:B------:R-:W-:-:S04]  /*4380*/  UIADD3 UR9, UPT, UPT, UR9, UR5, URZ ;  /* 0x0000000509097290 */ /* 0x000fc8000fffe0ff */
[----:B------:R-:W-:-:S03]  /*4390*/  USHF.R.U32.HI UR9, URZ, UR15, UR9 ;  /* 0x0000000fff097299 */ /* 0x000fc60008011609 */
[----:B------:R-:W1:Y:S01]  /*43a0*/  LDCU UR5, c[0x0][0x5cc] ;  /* 0x0000b980ff0577ac */ /* 0x000e620008000800 */
[----:B------:R-:W-:-:S04]  /*43b0*/  UIADD3 UR9, UPT, UPT, -UR9, URZ, URZ ;  /* 0x000000ff09097290 */ /* 0x000fc8000fffe1ff */
[----:B------:R-:W-:Y:S02]  /*43c0*/  UIMAD UR4, UR4, UR9, UR6 ;  /* 0x00000009040472a4 */ /* 0x000fe4000f8e0206 */
[----:B------:R-:W-:Y:S02]  /*43d0*/  USEL UR9, URZ, 0x1, UP0 ;  /* 0x00000001ff097887 */ /* 0x000fe40008000000 */
[----:B------:R-:W-:Y:S02]  /*43e0*/  UISETP.GE.AND UP0, UPT, UR7, 0x80, UPT ;  /* 0x000000800700788c */ /* 0x000fe4000bf06270 */
[----:B------:R-:W-:Y:S02]  /*43f0*/  UIADD3 UR6, UPT, UPT, -UR6, URZ, URZ ;  /* 0x000000ff06067290 */ /* 0x000fe4000fffe1ff */
[----:B------:R-:W-:Y:S02]  /*4400*/  LOP3.LUT R2, R2, UR9, RZ, 0x3c, !PT ;  /* 0x0000000902027c12 */ /* 0x000fe4000f8e3cff */
[----:B-1----:R-:W-:-:S03]  /*4410*/  UIMAD UR5, UR5, UR6, UR8 ;  /* 0x00000006050572a4 */ /* 0x002fc6000f8e0208 */
[----:B--2---:R-:W-:Y:S09]  /*4420*/  BRA.U !UP0, `(.L_x_50) ;  /* 0xffffffe108e87547 */ /* 0x004ff2000b83ffff */
.L_x_46:
[----:B------:R-:W-:-:S09]  /*4430*/  UISETP.NE.AND UP0, UPT, UR23, URZ, UPT ;  /* 0x000000ff1700728c */ /* 0x000fd2000bf05270 */
[----:B------:R-:W-:Y:S05]  /*4440*/  BRA.U UP0, `(.L_x_51) ;  /* 0x0000000100207547 */ /* 0x000fea000b800000 */
[----:B------:R-:W1:Y:S01]  /*4450*/  S2UR UR4, SR_CgaCtaId ;  /* 0x00000000000479c3 */ /* 0x000e620000008800 */
[----:B------:R-:W-:Y:S01]  /*4460*/  ELECT P0, URZ, PT ;  /* 0x0000000000ff782f */ /* 0x000fe20003800000 */
[----:B------:R-:W-:-:S06]  /*4470*/  IMAD.MOV.U32 R2, RZ, RZ, 0x1 ;  /* 0x00000001ff027424 */ /* 0x000fcc00078e00ff */
[----:B------:R-:W-:Y:S06]  /*4480*/  UVIRTCOUNT.DEALLOC.SMPOOL 0x80 ;  /* 0x000000800000784c */ /* 0x000fec0000000000 */
[----:B------:R-:W-:Y:S01]  /*4490*/  @P0 MOV R3, 0x40 ;  /* 0x0000004000030802 */ /* 0x000fe20000000f00 */
[----:B-1----:R-:W-:-:S05]  /*44a0*/  @P0 IMAD.U32 R0, RZ, RZ, UR4 ;  /* 0x00000004ff000e24 */ /* 0x002fca000f8e00ff */
[----:B------:R-:W-:-:S05]  /*44b0*/  @P0 LEA R3, R0, R3, 0x18 ;  /* 0x0000000300030211 */ /* 0x000fca00078ec0ff */
[----:B------:R1:W-:Y:S02]  /*44c0*/  @P0 STS.U8 [R3], R2 ;  /* 0x0000000203000388 */ /* 0x0003e40000000000 */
.L_x_51:
[----:B------:R-:W-:Y:S06]  /*44d0*/  BAR.SYNC.DEFER_BLOCKING 0x1, 0x80 ;  /* 0x0042000000007b1d */ /* 0x000fec0000010000 */
[----:B------:R-:W-:Y:S05]  /*44e0*/  BRA.U UP0, `(.L_x_52) ;  /* 0x0000000100c47547 */ /* 0x000fea000b800000 */
[----:B-1----:R-:W1:Y:S01]  /*44f0*/  S2R R3, SR_CgaCtaId ;  /* 0x0000000000037919 */ /* 0x002e620000008800 */
[----:B------:R-:W-:Y:S02]  /*4500*/  MOV R2, 0x400 ;  /* 0x0000040000027802 */ /* 0x000fe40000000f00 */
[----:B------:R-:W-:Y:S01]  /*4510*/  LOP3.LUT R4, R0, 0x1, RZ, 0x3c, !PT ;  /* 0x0000000100047812 */ /* 0x000fe200078e3cff */
[----:B------:R-:W-:Y:S01]  /*4520*/  IMAD.MOV.U32 R0, RZ, RZ, 0x1 ;  /* 0x00000001ff007424 */ /* 0x000fe200078e00ff */
[----:B-1----:R-:W-:-:S05]  /*4530*/  LEA R2, R3, R2, 0x18 ;  /* 0x0000000203027211 */ /* 0x002fca00078ec0ff */
[----:B------:R-:W-:-:S05]  /*4540*/  VIADD R5, R2, 0x70 ;  /* 0x0000007002057836 */ /* 0x000fca0000000000 */
[----:B------:R-:W-:-:S04]  /*4550*/  PRMT R5, R4, 0x654, R5 ;  /* 0x0000065404057816 */ /* 0x000fc80000000005 */
[----:B------:R1:W-:Y:S01]  /*4560*/  SYNCS.ARRIVE.TRANS64.RED.ART0 RZ, [R5+URZ], R0 ;  /* 0x0000000005ff79a7 */ /* 0x0003e200085004ff */
[----:B------:R-:W2:Y:S02]  /*4570*/  SYNCS.PHASECHK.TRANS64.TRYWAIT P0, [R2+URZ+0x70], RZ ;  /* 0x000070ff020075a7 */ /* 0x000ea400080011ff */
[----:B-12---:R-:W-:Y:S05]  /*4580*/  @!P0 BRA `(.L_x_53) ;  /* 0x0000000400848947 */ /* 0x006fea0003800000 */
.L_x_67:
[----:B------:R-:W-:Y:S01]  /*4590*/  NOP ;  /* 0x0000000000007918 */ /* 0x000fe20000000000 */
[----:B------:R-:W-:Y:S01]  /*45a0*/  MOV R0, 0x50 ;  /* 0x0000005000007802 */ /* 0x000fe20000000f00 */
[----:B------:R-:W-:Y:S01]  /*45b0*/  ULOP3.LUT UR8, UR11, 0xffff, URZ, 0xc0, !UPT ;  /* 0x0000ffff0b087892 */ /* 0x000fe2000f8ec0ff */
[----:B------:R-:W-:Y:S02]  /*45c0*/  UMOV UR5, 0x1 ;  /* 0x0000000100057882 */ /* 0x000fe40000000000 */
[----:B------:R-:W-:Y:S01]  /*45d0*/  LEA R3, R3, R0, 0x18 ;  /* 0x0000000003037211 */ /* 0x000fe200078ec0ff */
[----:B------:R-:W-:Y:S01]  /*45e0*/  USHF.R.U32.HI UR8, URZ, 0x5, UR8 ;  /* 0x00000005ff087899 */ /* 0x000fe20008011608 */
[----:B------:R-:W-:-:S03]  /*45f0*/  UMOV UR4, 0xffff ;  /* 0x0000ffff00047882 */ /* 0x000fc60000000000 */
[----:B------:R-:W2:Y:S01]  /*4600*/  LDS R0, [R3] ;  /* 0x0000000003007984 */ /* 0x000ea20000000800 */
[----:B------:R-:W-:Y:S02]  /*4610*/  UIADD3 UR7, UPT, UPT, UR8, 0x10, URZ ;  /* 0x0000001008077890 */ /* 0x000fe4000fffe0ff */
[----:B------:R-:W-:Y:S02]  /*4620*/  USHF.L.U32 UR4, UR4, UR8, URZ ;  /* 0x0000000804047299 */ /* 0x000fe400080006ff */
[----:B------:R-:W-:-:S04]  /*4630*/  USHF.L.U32 UR7, UR5, UR7, URZ ;  /* 0x0000000705077299 */ /* 0x000fc800080006ff */
[----:B------:R-:W-:-:S04]  /*4640*/  ULOP3.LUT UR7, UR7, UR4, URZ, 0xfc, !UPT ;  /* 0x0000000407077292 */ /* 0x000fc8000f8efcff */
[----:B------:R-:W-:Y:S01]  /*4650*/  ULOP3.LUT UR5, UR7, 0xffff, URZ, 0xc0, !UPT ;  /* 0x0000ffff07057892 */ /* 0x000fe2000f8ec0ff */
[----:B--2---:R-:W-:-:S13]  /*4660*/  R2UR UR6, R0 ;  /* 0x00000000000672ca */ /* 0x004fda00000e0000 */
[----:B------:R-:W-:-:S04]  /*4670*/  ULOP3.LUT UR4, UR7, 0xffff, UR6, 0x80, !UPT ;  /* 0x0000ffff07047892 */ /* 0x000fc8000f8e8006 */
[----:B------:R-:W-:-:S09]  /*4680*/  UISETP.NE.AND UP0, UPT, UR4, UR5, UPT ;  /* 0x000000050400728c */ /* 0x000fd2000bf05270 */
[----:B------:R-:W-:Y:S05]  /*4690*/  BRA.U UP0, `(.L_x_54) ;  /* 0x00000001004c7547 */ /* 0x000fea000b800000 */
[----:B------:R-:W-:Y:S02]  /*46a0*/  USHF.R.U32.HI UR4, URZ, 0x10, UR7 ;  /* 0x00000010ff047899 */ /* 0x000fe40008011607 */
[----:B------:R-:W-:-:S04]  /*46b0*/  USHF.R.U32.HI UR5, URZ, 0x10, UR6 ;  /* 0x00000010ff057899 */ /* 0x000fc80008011606 */
[----:B------:R-:W-:-:S04]  /*46c0*/  ULOP3.LUT UR5, UR5, UR4, URZ, 0xc0, !UPT ;  /* 0x0000000405057292 */ /* 0x000fc8000f8ec0ff */
[----:B------:R-:W-:-:S09]  /*46d0*/  UISETP.NE.AND UP0, UPT, UR5, UR4, UPT ;  /* 0x000000040500728c */ /* 0x000fd2000bf05270 */
[----:B------:R-:W-:Y:S05]  /*46e0*/  BRA.U UP0, `(.L_x_55) ;  /* 0x00000001002c7547 */ /* 0x000fea000b800000 */
[----:B-1----:R-:W1:Y:S01]  /*46f0*/  S2R R2, SR_LANEID ;  /* 0x0000000000027919 */ /* 0x002e620000000000 */
[----:B------:R-:W-:Y:S01]  /*4700*/  ULOP3.LUT UR7, URZ, UR7, URZ, 0x33, !UPT ;  /* 0x00000007ff077292 */ /* 0x000fe2000f8e33ff */
[----:B------:R-:W-:Y:S02]  /*4710*/  VOTEU.ANY UR5, UPT, PT ;  /* 0x0000000000057886 */ /* 0x000fe400038e0100 */
[----:B------:R-:W-:-:S03]  /*4720*/  UFLO.U32 UR5, UR5 ;  /* 0x00000005000572bd */ /* 0x000fc600080e0000 */
[----:B------:R-:W-:-:S04]  /*4730*/  IMAD.U32 R0, RZ, RZ, UR7 ;  /* 0x00000007ff007e24 */ /* 0x000fc8000f8e00ff */
[----:B------:R-:W2:Y:S02]  /*4740*/  REDUX UR4, R0 ;  /* 0x00000000000473c4 */ /* 0x000ea40000000000 */
[----:B------:R3:W-:Y:S01]  /*4750*/  UTCATOMSWS.AND URZ, UR7 ;  /* 0x0000000700ff79e3 */ /* 0x0007e20008000000 */
[----:B-1----:R-:W-:Y:S02]  /*4760*/  ISETP.EQ.U32.AND P0, PT, R2, UR5, PT ;  /* 0x0000000502007c0c */ /* 0x002fe4000bf02070 */
[----:B--2---:R-:W-:-:S11]  /*4770*/  MOV R2, UR4 ;  /* 0x0000000400027c02 */ /* 0x004fd60008000f00 */
[----:B------:R3:W-:Y:S01]  /*4780*/  @P0 ATOMS.AND RZ, [R3], R2 ;  /* 0x0000000203ff038c */ /* 0x0007e20002800000 */
[----:B------:R-:W-:Y:S05]  /*4790*/  BRA `(.L_x_56) ;  /* 0x0000000000147947 */ /* 0x000fea0003800000 */
.L_x_55:
[----:B-1----:R-:W-:Y:S02]  /*47a0*/  MOV R2, 0x47c0 ;  /* 0x000047c000027802 */ /* 0x002fe40000000f00 */
[----:B------:R-:W-:Y:S05]  /*47b0*/  CALL.REL.NOINC `($__internal_0_$__cuda_sm10x_tcgen05_guardrail_trap_col_being_dealloced_not_returned_by_alloc) ;  /* 0x00000004000c7944 */ /* 0x000fea0003c00000 */
[----:B------:R-:W-:Y:S05]  /*47c0*/  BRA `(.L_x_56) ;  /* 0x0000000000087947 */ /* 0x000fea0003800000 */
.L_x_54:
[----:B-1----:R-:W-:Y:S02]  /*47d0*/  MOV R2, 0x47f0 ;  /* 0x000047f000027802 */ /* 0x002fe40000000f00 */
[----:B------:R-:W-:Y:S05]  /*47e0*/  CALL.REL.NOINC `($__internal_2_$__cuda_sm10x_tcgen05_guardrail_trap_unallocated_columns_being_dealloced) ;  /* 0x0000000400187944 */ /* 0x000fea0003c00000 */
.L_x_56:
[----:B------:R-:W-:Y:S01]  /*47f0*/  NOP ;  /* 0x0000000000007918 */ /* 0x000fe20000000000 */
.L_x_52:
[----:B------:R-:W-:-:S04]  /*4800*/  DEPBAR.LE SB0, 0x0 ;  /* 0x000080000000791a */ /* 0x000fc80000000000 */
[----:B---3--:R-:W-:Y:S05]  /*4810*/  EXIT ;  /* 0x000000000000794d */ /* 0x008fea0003800000 */
.L_x_19:
[----:B------:R-:W-:Y:S02]  /*4820*/  MOV R2, UR4 ;  /* 0x0000000400027c02 */ /* 0x000fe40008000f00 */
[----:B------:R-:W-:Y:S02]  /*4830*/  MOV R3, UR4 ;  /* 0x0000000400037c02 */ /* 0x000fe40008000f00 */
[----:B------:R-:W-:-:S07]  /*4840*/  MOV R0, UR9 ;  /* 0x0000000900007c02 */ /* 0x000fce0008000f00 */
.L_x_57:
[----:B-1----:R1:W2:Y:S02]  /*4850*/  SYNCS.PHASECHK.TRANS64.TRYWAIT P0, [R0+URZ+0x28], R3 ;  /* 0x00002803000075a7 */ /* 0x0022a400080011ff */
[----:B--2---:R-:W-:Y:S05]  /*4860*/  @!P0 NANOSLEEP.SYNCS 0x989680 ;  /* 0x009896800000895d */ /* 0x004fea0003900000 */
[----:B------:R-:W2:Y:S02]  /*4870*/  @!P0 SYNCS.PHASECHK.TRANS64 P0, [R0+URZ+0x28], R3 ;  /* 0x00002803000085a7 */ /* 0x000ea400080010ff */
[----:B--2---:R-:W-:Y:S05]  /*4880*/  @!P0 BRA `(.L_x_57) ;  /* 0xfffffffc00f08947 */ /* 0x004fea000383ffff */
[----:B------:R-:W-:Y:S05]  /*4890*/  BRA `(.L_x_18) ;  /* 0xffffffc400347947 */ /* 0x000fea000383ffff */
.L_x_23:
[----:B------:R-:W-:Y:S02]  /*48a0*/  MOV R2, UR5 ;  /* 0x0000000500027c02 */ /* 0x000fe40008000f00 */
[----:B------:R-:W-:Y:S02]  /*48b0*/  MOV R3, UR5 ;  /* 0x0000000500037c02 */ /* 0x000fe40008000f00 */
[----:B------:R-:W-:-:S07]  /*48c0*/  MOV R0, UR4 ;  /* 0x0000000400007c02 */ /* 0x000fce0008000f00 */
.L_x_58:
[----:B-1----:R1:W5:Y:S02]  /*48d0*/  SYNCS.PHASECHK.TRANS64.TRYWAIT P0, [R0+URZ+0x28], R3 ;  /* 0x00002803000075a7 */ /* 0x00236400080011ff */
[----:B-----5:R-:W-:Y:S05]  /*48e0*/  @!P0 NANOSLEEP.SYNCS 0x989680 ;  /* 0x009896800000895d */ /* 0x020fea0003900000 */
[----:B------:R-:W5:Y:S02]  /*48f0*/  @!P0 SYNCS.PHASECHK.TRANS64 P0, [R0+URZ+0x28], R3 ;  /* 0x00002803000085a7 */ /* 0x000f6400080010ff */
[----:B-----5:R-:W-:Y:S05]  /*4900*/  @!P0 BRA `(.L_x_58) ;  /* 0xfffffffc00f08947 */ /* 0x020fea000383ffff */
[----:B------:R-:W-:Y:S05]  /*4910*/  BRA `(.L_x_59) ;  /* 0xffffffc800607947 */ /* 0x000fea000383ffff */
.L_x_27:
[----:B------:R-:W-:Y:S02]  /*4920*/  MOV R0, UR7 ;  /* 0x0000000700007c02 */ /* 0x000fe40008000f00 */
[----:B------:R-:W-:-:S07]  /*4930*/  MOV R3, R2 ;  /* 0x0000000200037202 */ /* 0x000fce0000000f00 */
.L_x_60:
[----:B-1----:R1:W4:Y:S02]  /*4940*/  SYNCS.PHASECHK.TRANS64.TRYWAIT P0, [R0+URZ+0x60], R3 ;  /* 0x00006003000075a7 */ /* 0x00232400080011ff */
[----:B----4-:R-:W-:Y:S05]  /*4950*/  @!P0 NANOSLEEP.SYNCS 0x989680 ;  /* 0x009896800000895d */ /* 0x010fea0003900000 */
[----:B------:R-:W4:Y:S02]  /*4960*/  @!P0 SYNCS.PHASECHK.TRANS64 P0, [R0+URZ+0x60], R3 ;  /* 0x00006003000085a7 */ /* 0x000f2400080010ff */
[----:B----4-:R-:W-:Y:S05]  /*4970*/  @!P0 BRA `(.L_x_60) ;  /* 0xfffffffc00f08947 */ /* 0x010fea000383ffff */
[----:B------:R-:W-:Y:S05]  /*4980*/  BRA `(.L_x_26) ;  /* 0xffffffcc00687947 */ /* 0x000fea000383ffff */
.L_x_30:
[----:B------:R-:W-:Y:S02]  /*4990*/  MOV R2, UR11 ;  /* 0x0000000b00027c02 */ /* 0x000fe40008000f00 */
[----:B------:R-:W-:Y:S02]  /*49a0*/  MOV R3, UR11 ;  /* 0x0000000b00037c02 */ /* 0x000fe40008000f00 */
[----:B------:R-:W-:Y:S07]  /*49b0*/  MOV R0, UR5 ;  /* 0x0000000500007c02 */ /* 0x000fee0008000f00 */
.L_x_61:
[----:B-1----:R1:W4:Y:S02]  /*49c0*/  SYNCS.PHASECHK.TRANS64.TRYWAIT P0, [R0+URZ], R3 ;  /* 0x00000003000075a7 */ /* 0x00232400080011ff */
[----:B----4-:R-:W-:Y:S05]  /*49d0*/  @!P0 NANOSLEEP.SYNCS 0x989680 ;  /* 0x009896800000895d */ /* 0x010fea0003900000 */
[----:B------:R-:W4:Y:S02]  /*49e0*/  @!P0 SYNCS.PHASECHK.TRANS64 P0, [R0+URZ], R3 ;  /* 0x00000003000085a7 */ /* 0x000f2400080010ff */
[----:B----4-:R-:W-:Y:S05]  /*49f0*/  @!P0 BRA `(.L_x_61) ;  /* 0xfffffffc00f08947 */ /* 0x010fea000383ffff */
[----:B------:R-:W-:Y:S05]  /*4a00*/  BRA `(.L_x_29) ;  /* 0xffffffcc00ac7947 */ /* 0x000fea000383ffff */
.L_x_34:
[----:B------:R-:W-:-:S07]  /*4a10*/  MOV R3, R2 ;  /* 0x0000000200037202 */ /* 0x000fce0000000f00 */
.L_x_62:
[----:B-----5:R5:W4:Y:S02]  /*4a20*/  SYNCS.PHASECHK.TRANS64.TRYWAIT P0, [R0+URZ+0x60], R3 ;  /* 0x00006003000075a7 */ /* 0x020b2400080011ff */
[----:B----4-:R-:W-:Y:S05]  /*4a30*/  @!P0 NANOSLEEP.SYNCS 0x989680 ;  /* 0x009896800000895d */ /* 0x010fea0003900000 */
[----:B------:R-:W4:Y:S02]  /*4a40*/  @!P0 SYNCS.PHASECHK.TRANS64 P0, [R0+URZ+0x60], R3 ;  /* 0x00006003000085a7 */ /* 0x000f2400080010ff */
[----:B----4-:R-:W-:Y:S05]  /*4a50*/  @!P0 BRA `(.L_x_62) ;  /* 0xfffffffc00f08947 */ /* 0x010fea000383ffff */
[----:B------:R-:W-:Y:S05]  /*4a60*/  BRA `(.L_x_24) ;  /* 0xffffffd000687947 */ /* 0x000fea000383ffff */
.L_x_42:
[----:B------:R-:W-:-:S07]  /*4a70*/  MOV R15, R14 ;  /* 0x0000000e000f7202 */ /* 0x000fce0000000f00 */
.L_x_63:
[----:B-1----:R1:W2:Y:S02]  /*4a80*/  SYNCS.PHASECHK.TRANS64.TRYWAIT P0, [R0+URZ], R15 ;  /* 0x0000000f000075a7 */ /* 0x0022a400080011ff */
[----:B--2---:R-:W-:Y:S05]  /*4a90*/  @!P0 NANOSLEEP.SYNCS 0x989680 ;  /* 0x009896800000895d */ /* 0x004fea0003900000 */
[----:B------:R-:W2:Y:S02]  /*4aa0*/  @!P0 SYNCS.PHASECHK.TRANS64 P0, [R0+URZ], R15 ;  /* 0x0000000f000085a7 */ /* 0x000ea400080010ff */
[----:B--2---:R-:W-:Y:S05]  /*4ab0*/  @!P0 BRA `(.L_x_63) ;  /* 0xfffffffc00f08947 */ /* 0x004fea000383ffff */
[----:B------:R-:W-:Y:S05]  /*4ac0*/  BRA `(.L_x_41) ;  /* 0xffffffd400187947 */ /* 0x000fea000383ffff */
.L_x_45:
[----:B------:R-:W-:-:S07]  /*4ad0*/  MOV R11, R10 ;  /* 0x0000000a000b7202 */ /* 0x000fce0000000f00 */
.L_x_64:
[----:B-1----:R1:W2:Y:S02]  /*4ae0*/  SYNCS.PHASECHK.TRANS64.TRYWAIT P0, [R8+URZ], R11 ;  /* 0x0000000b080075a7 */ /* 0x0022a400080011ff */
[----:B--2---:R-:W-:Y:S05]  /*4af0*/  @!P0 NANOSLEEP.SYNCS 0x989680 ;  /* 0x009896800000895d */ /* 0x004fea0003900000 */
[----:B------:R-:W2:Y:S02]  /*4b00*/  @!P0 SYNCS.PHASECHK.TRANS64 P0, [R8+URZ], R11 ;  /* 0x0000000b080085a7 */ /* 0x000ea400080010ff */
[----:B--2---:R-:W-:Y:S05]  /*4b10*/  @!P0 BRA `(.L_x_64) ;  /* 0xfffffffc00f08947 */ /* 0x004fea000383ffff */
[----:B------:R-:W-:Y:S05]  /*4b20*/  BRA `(.L_x_44) ;  /* 0xffffffd400807947 */ /* 0x000fea000383ffff */
.L_x_47:
[----:B------:R-:W-:Y:S02]  /*4b30*/  MOV R4, UR27 ;  /* 0x0000001b00047c02 */ /* 0x000fe40008000f00 */
[----:B------:R-:W-:-:S07]  /*4b40*/  MOV R7, R6 ;  /* 0x0000000600077202 */ /* 0x000fce0000000f00 */
.L_x_65:
[----:B-1----:R1:W2:Y:S02]  /*4b50*/  SYNCS.PHASECHK.TRANS64.TRYWAIT P0, [R4+URZ+0x50], R7 ;  /* 0x00005007040075a7 */ /* 0x0022a400080011ff */
[----:B--2---:R-:W-:Y:S05]  /*4b60*/  @!P0 NANOSLEEP.SYNCS 0x989680 ;  /* 0x009896800000895d */ /* 0x004fea0003900000 */
[----:B------:R-:W2:Y:S02]  /*4b70*/  @!P0 SYNCS.PHASECHK.TRANS64 P0, [R4+URZ+0x50], R7 ;  /* 0x00005007040085a7 */ /* 0x000ea400080010ff */
[----:B--2---:R-:W-:Y:S05]  /*4b80*/  @!P0 BRA `(.L_x_65) ;  /* 0xfffffffc00f08947 */ /* 0x004fea000383ffff */
[----:B------:R-:W-:Y:S05]  /*4b90*/  BRA `(.L_x_66) ;  /* 0xffffffdc006c7947 */ /* 0x000fea000383ffff */
.L_x_53:
[----:B-1----:R1:W2:Y:S02]  /*4ba0*/  SYNCS.PHASECHK.TRANS64.TRYWAIT P0, [R2+URZ+0x70], RZ ;  /* 0x000070ff020075a7 */ /* 0x0022a400080011ff */
[----:B--2---:R-:W-:Y:S05]  /*4bb0*/  @!P0 NANOSLEEP.SYNCS 0x989680 ;  /* 0x009896800000895d */ /* 0x004fea0003900000 */
[----:B------:R-:W2:Y:S02]  /*4bc0*/  @!P0 SYNCS.PHASECHK.TRANS64 P0, [R2+URZ+0x70], RZ ;  /* 0x000070ff020085a7 */ /* 0x000ea400080010ff */
[----:B--2---:R-:W-:Y:S05]  /*4bd0*/  @!P0 BRA `(.L_x_53) ;  /* 0xfffffffc00f08947 */ /* 0x004fea000383ffff */
[----:B------:R-:W-:Y:S05]  /*4be0*/  BRA `(.L_x_67) ;  /* 0xfffffff800687947 */ /* 0x000fea000383ffff */
        .weak           $__internal_0_$__cuda_sm10x_tcgen05_guardrail_trap_col_being_dealloced_not_returned_by_alloc
        .type           $__internal_0_$__cuda_sm10x_tcgen05_guardrail_trap_col_being_dealloced_not_returned_by_alloc,@function
        .size           $__internal_0_$__cuda_sm10x_tcgen05_guardrail_trap_col_being_dealloced_not_returned_by_alloc,($__internal_1_$__cuda_sm10x_tcgen05_guardrail_trap_phase_invalid_during_alloc - $__internal_0_$__cuda_sm10x_tcgen05_guardrail_trap_col_being_dealloced_not_returned_by_alloc)
$__internal_0_$__cuda_sm10x_tcgen05_guardrail_trap_col_being_dealloced_not_returned_by_alloc:
[----:B------:R-:W-:Y:S05]  /*4bf0*/  BPT.TRAP 0x1 ;  /* 0x000000040000795c */ /* 0x000fea0000300000 */
[----:B------:R-:W-:-:S04]  /*4c00*/  HFMA2 R3, -RZ, RZ, 0, 0 ;  /* 0x00000000ff037431 */ /* 0x000fc800000001ff */
[----:B------:R-:W-:Y:S05]  /*4c10*/  RET.REL.NODEC R2 `(kernel_cutlass_kernel_cudnngemm_swigludense_gemm_persistent_swigluPersistentDenseGemmKernel_object_at__TiledMMA_ThrLayoutVMNK21111000_PermutationMNK____MMAAtom_ThrID21_ShapeMNK25625616_TV_0) ;  /* 0xffffffb002f87950 */ /* 0x000fea0003c3ffff */
        .weak           $__internal_1_$__cuda_sm10x_tcgen05_guardrail_trap_phase_invalid_during_alloc
        .type           $__internal_1_$__cuda_sm10x_tcgen05_guardrail_trap_phase_invalid_during_alloc,@function
        .size           $__internal_1_$__cuda_sm10x_tcgen05_guardrail_trap_phase_invalid_during_alloc,($__internal_2_$__cuda_sm10x_tcgen05_guardrail_trap_unallocated_columns_being_dealloced - $__internal_1_$__cuda_sm10x_tcgen05_guardrail_trap_phase_invalid_during_alloc)
$__internal_1_$__cuda_sm10x_tcgen05_guardrail_trap_phase_invalid_during_alloc:
[----:B------:R-:W-:Y:S05]  /*4c20*/  BPT.TRAP 0x1 ;  /* 0x000000040000795c */ /* 0x000fea0000300000 */
[----:B------:R-:W-:-:S04]  /*4c30*/  MOV R3, 0x0 ;  /* 0x0000000000037802 */ /* 0x000fc80000000f00 */
[----:B------:R-:W-:Y:S05]  /*4c40*/  RET.REL.NODEC R2 `(kernel_cutlass_kernel_cudnngemm_swigludense_gemm_persistent_swigluPersistentDenseGemmKernel_object_at__TiledMMA_ThrLayoutVMNK21111000_PermutationMNK____MMAAtom_ThrID21_ShapeMNK25625616_TV_0) ;  /* 0xffffffb002ec7950 */ /* 0x000fea0003c3ffff */
        .weak           $__internal_2_$__cuda_sm10x_tcgen05_guardrail_trap_unallocated_columns_being_dealloced
        .type           $__internal_2_$__cuda_sm10x_tcgen05_guardrail_trap_unallocated_columns_being_dealloced,@function
        .size           $__internal_2_$__cuda_sm10x_tcgen05_guardrail_trap_unallocated_columns_being_dealloced,(.L_x_71 - $__internal_2_$__cuda_sm10x_tcgen05_guardrail_trap_unallocated_columns_being_dealloced)
$__internal_2_$__cuda_sm10x_tcgen05_guardrail_trap_unallocated_columns_being_dealloced:
[----:B------:R-:W-:Y:S05]  /*4c50*/  BPT.TRAP 0x1 ;  /* 0x000000040000795c */ /* 0x000fea0000300000 */
[----:B------:R-:W-:-:S04]  /*4c60*/  HFMA2 R3, -RZ, RZ, 0, 0 ;  /* 0x00000000ff037431 */ /* 0x000fc800000001ff */
[----:B------:R-:W-:Y:S05]  /*4c70*/  RET.REL.NODEC R2 `(kernel_cutlass_kernel_cudnngemm_swigludense_gemm_persistent_swigluPersistentDenseGemmKernel_object_at__TiledMMA_ThrLayoutVMNK21111000_PermutationMNK____MMAAtom_ThrID21_ShapeMNK25625616_TV_0) ;  /* 0xffffffb002e07950 */ /* 0x000fea0003c3ffff */
.L_x_68:
[----:B------:R-:W-:-:S00]  /*4c80*/  BRA `(.L_x_68) ;  /* 0xfffffffc00fc7947 */ /* 0x000fc0000383ffff */
[----:B------:R-:W-:-:S00]  /*4c90*/  NOP ;  /* 0x0000000000007918 */ /* 0x000fc00000000000 */
        /* <DEDUP_REMOVED lines=14> */
.L_x_71:


//--------------------- .nv.shared.kernel_cutlass_kernel_cudnngemm_swigludense_gemm_persistent_swigluPersistentDenseGemmKernel_object_at__TiledMMA_ThrLayoutVMNK21111000_PermutationMNK____MMAAtom_ThrID21_ShapeMNK25625616_TV_0 --------------------------
	.section	.nv.shared.kernel_cutlass_kernel_cudnngemm_swigludense_gemm_persistent_swigluPersistentDenseGemmKernel_object_at__TiledMMA_ThrLayoutVMNK21111000_PermutationMNK____MMAAtom_ThrID21_ShapeMNK25625616_TV_0,"aw",@nobits
	.sectionflags	@""
	.align	1024
	.zero		1024


//--------------------- .nv.shared.reserved.0     --------------------------
	.section	.nv.shared.reserved.0,"aw",@nobits
	.align	8
	.weak		__nv_reservedSMEM_offset_0_alias
	.size		__nv_reservedSMEM_offset_0_alias, 0, 64
	.other		__nv_reservedSMEM_offset_0_alias,@"STO_CUDA_RESERVED_SHARED STV_DEFAULT"
__nv_reservedSMEM_offset_0_alias:
	.zero		0
.nv.shared.reserved.0:
	.zero		64
	.weak		__nv_reservedSMEM_allocation_phase
	.type		__nv_reservedSMEM_allocation_phase,@object
	.size		__nv_reservedSMEM_allocation_phase,(.L_0 - __nv_reservedSMEM_allocation_phase)
__nv_reservedSMEM_allocation_phase:
	.zero		1
.L_0:
	.zero		7
	.weak		__nv_reservedSMEM_devtool_atexit_pc
	.type		__nv_reservedSMEM_devtool_atexit_pc,@object
	.size		__nv_reservedSMEM_devtool_atexit_pc,(__nv_reservedSMEM_allocation_mask - __nv_reservedSMEM_devtool_atexit_pc)
__nv_reservedSMEM_devtool_atexit_pc:
	.zero		8
	.weak		__nv_reservedSMEM_allocation_mask
	.type		__nv_reservedSMEM_allocation_mask,@object
	.size		__nv_reservedSMEM_allocation_mask,(.L_2 - __nv_reservedSMEM_allocation_mask)
__nv_reservedSMEM_allocation_mask:
	.zero		4
.L_2:
	.zero		4
	.weak		__nv_reservedSMEM_tmem_allocation_pipeline_mbarrier
	.type		__nv_reservedSMEM_tmem_allocation_pipeline_mbarrier,@object
	.size		__nv_reservedSMEM_tmem_allocation_pipeline_mbarrier,(__nv_reservedSMEM_tmem_allocation_pipeline_mbarrier_parity - __nv_reservedSMEM_tmem_allocation_pipeline_mbarrier)
__nv_reservedSMEM_tmem_allocation_pipeline_mbarrier:
	.zero		8
	.weak		__nv_reservedSMEM_tmem_allocation_pipeline_mbarrier_parity
	.type		__nv_reservedSMEM_tmem_allocation_pipeline_mbarrier_parity,@object
	.size		__nv_reservedSMEM_tmem_allocation_pipeline_mbarrier_parity,(.L_4 - __nv_reservedSMEM_tmem_allocation_pipeline_mbarrier_parity)
__nv_reservedSMEM_tmem_allocation_pipeline_mbarrier_parity:
	.zero		4
.L_4:


//--------------------- .nv.constant0.kernel_cutlass_kernel_cudnngemm_swigludense_gemm_persistent_swigluPersistentDenseGemmKernel_object_at__TiledMMA_ThrLayoutVMNK21111000_PermutationMNK____MMAAtom_ThrID21_ShapeMNK25625616_TV_0 --------------------------
	.section	.nv.constant0.kernel_cutlass_kernel_cudnngemm_swigludense_gemm_persistent_swigluPersistentDenseGemmKernel_object_at__TiledMMA_ThrLayoutVMNK21111000_PermutationMNK____MMAAtom_ThrID21_ShapeMNK25625616_TV_0,"a",@progbits
	.sectionflags	@""
	.align	4
.nv.constant0.kernel_cutlass_kernel_cudnngemm_swigludense_gemm_persistent_swigluPersistentDenseGemmKernel_object_at__TiledMMA_ThrLayoutVMNK21111000_PermutationMNK____MMAAtom_ThrID21_ShapeMNK25625616_TV_0:
	.zero		1512


//--------------------- SYMBOLS --------------------------

	.type		.nv.reservedSmem.offset0,@object
	.size		.nv.reservedSmem.offset0,0x4
	.type		.nv.reservedSmem.cap,@object
	.size		.nv.reservedSmem.cap,0x4
